	.target	sm_90a

	.elftype	@"ET_EXEC"


//--------------------- .note.nv.tkinfo           --------------------------
	.section	.note.nv.tkinfo,"",@"SHT_NOTE"
	.sectionflags	@"SHF_NOTE_NV_TKINFO"
	.tkinfo
        /*0018*/ 	.word	0x00000002
        /*0030*/ 	.string	""
        /*0030*/ 	.string	"ptxas"
        /*0030*/ 	.string	"Cuda compilation tools, release 13.0, V13.0.88"
        /*0030*/ 	.string	"Build cuda_13.0.r13.0/compiler.36424714_0"
        /*0030*/ 	.string	"-arch sm_90a -m 64 "



//--------------------- .note.nv.cuinfo           --------------------------
	.section	.note.nv.cuinfo,"",@"SHT_NOTE"
	.sectionflags	@"SHF_NOTE_NV_CUINFO"
        /*0018*/ 	.short	0x0002
        /*001a*/ 	.short	0x005a
        /*001c*/ 	.short	0x0082
	.zero		2


//--------------------- .nv.info                  --------------------------
	.section	.nv.info,"",@"SHT_CUDA_INFO"
	.align	4


	//----- nvinfo : EIATTR_REGCOUNT
	.align		4
        /*0000*/ 	.byte	0x04, 0x2f
        /*0002*/ 	.short	(.L_15 - .L_14)
	.align		4
.L_14:
        /*0004*/ 	.word	index@(_ZN7cutlass13device_kernelINS_4gemm6kernel13GemmUniversalIN4cute5tupleIJiiiiEEENS1_10collective13CollectiveMmaINS1_34MainloopSm90TmaGmmaWarpSpecializedILi6ENS5_IJNS4_1CILi1EEESB_SB_EEENS1_32KernelTmaWarpSpecializedPingpongEEENS5_IJNSA_ILi64EEENSA_ILi128EEESF_EEENS_10tfloat32_tENS5_IJlSB_lEEESI_SJ_NS4_8TiledMMAINS4_8MMA_AtomIJNS4_4SM904GMMA30MMA_64x128x8_F32TF32TF32_SS_TNILNSN_7ScaleInE1ELSP_1EEEEEENS4_6LayoutISC_NS5_IJNSA_ILi0EEEST_ST_EEEEENS5_IJNS4_10UnderscoreESW_SW_EEEEENS4_13SM90_TMA_LOADENS4_14ComposedLayoutINS4_7SwizzleILi3ELi4ELi3EEENS4_18smem_ptr_flag_bitsILi32EEENSS_INS5_IJNSA_ILi8EEENSA_ILi32EEEEEENS5_IJS16_SB_EEEEEEEvNS4_8identityESZ_S1A_vS1B_EENS_8epilogue10collective6detail29Sm90TmaWarpSpecializedAdapterINS1E_15DefaultEpilogueISI_SJ_SJ_NS1D_6thread17LinearCombinationISI_Li1EffLNS1I_9ScaleType4KindE0ELNS_15FloatRoundStyleE2ESI_EENS1_15EpilogueDefaultEEEEEvvEEEEvNT_6ParamsE)
        /*0008*/ 	.word	0x000000a8


	//----- nvinfo : EIATTR_FRAME_SIZE
	.align		4
.L_15:
        /*000c*/ 	.byte	0x04, 0x11
        /*000e*/ 	.short	(.L_17 - .L_16)
	.align		4
.L_16:
        /*0010*/ 	.word	index@(_ZN7cutlass13device_kernelINS_4gemm6kernel13GemmUniversalIN4cute5tupleIJiiiiEEENS1_10collective13CollectiveMmaINS1_34MainloopSm90TmaGmmaWarpSpecializedILi6ENS5_IJNS4_1CILi1EEESB_SB_EEENS1_32KernelTmaWarpSpecializedPingpongEEENS5_IJNSA_ILi64EEENSA_ILi128EEESF_EEENS_10tfloat32_tENS5_IJlSB_lEEESI_SJ_NS4_8TiledMMAINS4_8MMA_AtomIJNS4_4SM904GMMA30MMA_64x128x8_F32TF32TF32_SS_TNILNSN_7ScaleInE1ELSP_1EEEEEENS4_6LayoutISC_NS5_IJNSA_ILi0EEEST_ST_EEEEENS5_IJNS4_10UnderscoreESW_SW_EEEEENS4_13SM90_TMA_LOADENS4_14ComposedLayoutINS4_7SwizzleILi3ELi4ELi3EEENS4_18smem_ptr_flag_bitsILi32EEENSS_INS5_IJNSA_ILi8EEENSA_ILi32EEEEEENS5_IJS16_SB_EEEEEEEvNS4_8identityESZ_S1A_vS1B_EENS_8epilogue10collective6detail29Sm90TmaWarpSpecializedAdapterINS1E_15DefaultEpilogueISI_SJ_SJ_NS1D_6thread17LinearCombinationISI_Li1EffLNS1I_9ScaleType4KindE0ELNS_15FloatRoundStyleE2ESI_EENS1_15EpilogueDefaultEEEEEvvEEEEvNT_6ParamsE)
        /*0014*/ 	.word	0x00000008


	//----- nvinfo : EIATTR_MIN_STACK_SIZE
	.align		4
.L_17:
        /*0018*/ 	.byte	0x04, 0x12
        /*001a*/ 	.short	(.L_19 - .L_18)
	.align		4
.L_18:
        /*001c*/ 	.word	index@(_ZN7cutlass13device_kernelINS_4gemm6kernel13GemmUniversalIN4cute5tupleIJiiiiEEENS1_10collective13CollectiveMmaINS1_34MainloopSm90TmaGmmaWarpSpecializedILi6ENS5_IJNS4_1CILi1EEESB_SB_EEENS1_32KernelTmaWarpSpecializedPingpongEEENS5_IJNSA_ILi64EEENSA_ILi128EEESF_EEENS_10tfloat32_tENS5_IJlSB_lEEESI_SJ_NS4_8TiledMMAINS4_8MMA_AtomIJNS4_4SM904GMMA30MMA_64x128x8_F32TF32TF32_SS_TNILNSN_7ScaleInE1ELSP_1EEEEEENS4_6LayoutISC_NS5_IJNSA_ILi0EEEST_ST_EEEEENS5_IJNS4_10UnderscoreESW_SW_EEEEENS4_13SM90_TMA_LOADENS4_14ComposedLayoutINS4_7SwizzleILi3ELi4ELi3EEENS4_18smem_ptr_flag_bitsILi32EEENSS_INS5_IJNSA_ILi8EEENSA_ILi32EEEEEENS5_IJS16_SB_EEEEEEEvNS4_8identityESZ_S1A_vS1B_EENS_8epilogue10collective6detail29Sm90TmaWarpSpecializedAdapterINS1E_15DefaultEpilogueISI_SJ_SJ_NS1D_6thread17LinearCombinationISI_Li1EffLNS1I_9ScaleType4KindE0ELNS_15FloatRoundStyleE2ESI_EENS1_15EpilogueDefaultEEEEEvvEEEEvNT_6ParamsE)
        /*0020*/ 	.word	0x00000008
.L_19:


//--------------------- .nv.compat                --------------------------
	.section	.nv.compat,"",@"SHT_CUDA_COMPAT_INFO"
	.align	4
        /*0000*/ 	.byte	0x02, 0x09, 0x01, 0x00, 0x02, 0x02, 0x04, 0x00, 0x02, 0x05, 0x05, 0x00, 0x03, 0x07, 0x01, 0x01
        /*0010*/ 	.byte	0x02, 0x03, 0x01, 0x00, 0x02, 0x06, 0x01, 0x00, 0x04, 0x0b, 0x08, 0x00, 0x00, 0x00, 0x00, 0x00
        /*0020*/ 	.byte	0x00, 0x00, 0x00, 0x00


//--------------------- .nv.info._ZN7cutlass13device_kernelINS_4gemm6kernel13GemmUniversalIN4cute5tupleIJiiiiEEENS1_10collective13CollectiveMmaINS1_34MainloopSm90TmaGmmaWarpSpecializedILi6ENS5_IJNS4_1CILi1EEESB_SB_EEENS1_32KernelTmaWarpSpecializedPingpongEEENS5_IJNSA_ILi64EEENSA_ILi128EEESF_EEENS_10tfloat32_tENS5_IJlSB_lEEESI_SJ_NS4_8TiledMMAINS4_8MMA_AtomIJNS4_4SM904GMMA30MMA_64x128x8_F32TF32TF32_SS_TNILNSN_7ScaleInE1ELSP_1EEEEEENS4_6LayoutISC_NS5_IJNSA_ILi0EEEST_ST_EEEEENS5_IJNS4_10UnderscoreESW_SW_EEEEENS4_13SM90_TMA_LOADENS4_14ComposedLayoutINS4_7SwizzleILi3ELi4ELi3EEENS4_18smem_ptr_flag_bitsILi32EEENSS_INS5_IJNSA_ILi8EEENSA_ILi32EEEEEENS5_IJS16_SB_EEEEEEEvNS4_8identityESZ_S1A_vS1B_EENS_8epilogue10collective6detail29Sm90TmaWarpSpecializedAdapterINS1E_15DefaultEpilogueISI_SJ_SJ_NS1D_6thread17LinearCombinationISI_Li1EffLNS1I_9ScaleType4KindE0ELNS_15FloatRoundStyleE2ESI_EENS1_15EpilogueDefaultEEEEEvvEEEEvNT_6ParamsE --------------------------
	.section	.nv.info._ZN7cutlass13device_kernelINS_4gemm6kernel13GemmUniversalIN4cute5tupleIJiiiiEEENS1_10collective13CollectiveMmaINS1_34MainloopSm90TmaGmmaWarpSpecializedILi6ENS5_IJNS4_1CILi1EEESB_SB_EEENS1_32KernelTmaWarpSpecializedPingpongEEENS5_IJNSA_ILi64EEENSA_ILi128EEESF_EEENS_10tfloat32_tENS5_IJlSB_lEEESI_SJ_NS4_8TiledMMAINS4_8MMA_AtomIJNS4_4SM904GMMA30MMA_64x128x8_F32TF32TF32_SS_TNILNSN_7ScaleInE1ELSP_1EEEEEENS4_6LayoutISC_NS5_IJNSA_ILi0EEEST_ST_EEEEENS5_IJNS4_10UnderscoreESW_SW_EEEEENS4_13SM90_TMA_LOADENS4_14ComposedLayoutINS4_7SwizzleILi3ELi4ELi3EEENS4_18smem_ptr_flag_bitsILi32EEENSS_INS5_IJNSA_ILi8EEENSA_ILi32EEEEEENS5_IJS16_SB_EEEEEEEvNS4_8identityESZ_S1A_vS1B_EENS_8epilogue10collective6detail29Sm90TmaWarpSpecializedAdapterINS1E_15DefaultEpilogueISI_SJ_SJ_NS1D_6thread17LinearCombinationISI_Li1EffLNS1I_9ScaleType4KindE0ELNS_15FloatRoundStyleE2ESI_EENS1_15EpilogueDefaultEEEEEvvEEEEvNT_6ParamsE,"",@"SHT_CUDA_INFO"
	.sectionflags	@""
	.align	4


	//----- nvinfo : EIATTR_CUDA_API_VERSION
	.align		4
        /*0000*/ 	.byte	0x04, 0x37
        /*0002*/ 	.short	(.L_21 - .L_20)
.L_20:
        /*0004*/ 	.word	0x00000082


	//----- nvinfo : EIATTR_KPARAM_INFO
	.align		4
.L_21:
        /*0008*/ 	.byte	0x04, 0x17
        /*000a*/ 	.short	(.L_23 - .L_22)
.L_22:
        /*000c*/ 	.word	0x00000000
        /*0010*/ 	.short	0x0000
        /*0012*/ 	.short	0x0070
        /*0014*/ 	.byte	0x00, 0xf0, 0x01, 0x10


	//----- nvinfo : EIATTR_SPARSE_MMA_MASK
	.align		4
.L_23:
        /*0018*/ 	.byte	0x03, 0x50
        /*001a*/ 	.short	0x0000


	//----- nvinfo : EIATTR_MAXREG_COUNT
	.align		4
        /*001c*/ 	.byte	0x03, 0x1b
        /*001e*/ 	.short	0x00a8


	//----- nvinfo : EIATTR_NUM_BARRIERS
	.align		4
        /*0020*/ 	.byte	0x02, 0x4c
        /*0022*/ 	.byte	0x01
	.zero		1


	//----- nvinfo : EIATTR_EXTERNS
	.align		4
        /*0024*/ 	.byte	0x04, 0x0f
        /*0026*/ 	.short	(.L_25 - .L_24)


	//   ....[0]....
	.align		4
.L_24:
        /*0028*/ 	.word	index@(__assertfail)


	//----- nvinfo : EIATTR_ANNOTATIONS
	.align		4
.L_25:
        /*002c*/ 	.byte	0x04, 0x55
        /*002e*/ 	.short	(.L_27 - .L_26)


	//   ....[0]....
.L_26:
        /*0030*/ 	.word	0x00000001
        /*0034*/ 	.byte	0x10, 0x0b, 0x00, 0x00, 0x01, 0x00, 0x00, 0x00, 0x30, 0x12, 0x00, 0x00, 0x01, 0x00, 0x00, 0x00
        /*0044*/ 	.byte	0x70, 0x64, 0x00, 0x00, 0x01, 0x00, 0x00, 0x00, 0xf0, 0x70, 0x00, 0x00


	//----- nvinfo : EIATTR_MERCURY_ISA_VERSION
	.align		4
.L_27:
        /*0050*/ 	.byte	0x03, 0x5f
        /*0052*/ 	.short	0x0101


	//----- nvinfo : EIATTR_INT_WARP_WIDE_INSTR_OFFSETS
	.align		4
        /*0054*/ 	.byte	0x04, 0x31
        /*0056*/ 	.short	(.L_29 - .L_28)


	//   ....[0]....
.L_28:
        /*0058*/ 	.word	0x00000430


	//   ....[1]....
        /*005c*/ 	.word	0x00000450


	//   ....[2]....
        /*0060*/ 	.word	0x000004d0


	//   ....[3]....
        /*0064*/ 	.word	0x000004e0


	//   ....[4]....
        /*0068*/ 	.word	0x000004f0


	//   ....[5]....
        /*006c*/ 	.word	0x00000510


	//   ....[6]....
        /*0070*/ 	.word	0x000005a0


	//   ....[7]....
        /*0074*/ 	.word	0x000005c0


	//----- nvinfo : EIATTR_COOP_GROUP_MASK_REGIDS
	.align		4
.L_29:
        /*0078*/ 	.byte	0x04, 0x29
        /*007a*/ 	.short	(.L_31 - .L_30)


	//   ....[0]....
.L_30:
        /*007c*/ 	.word	0xffffffff


	//   ....[1]....
        /*0080*/ 	.word	0xffffffff


	//   ....[2]....
        /*0084*/ 	.word	0xffffffff


	//   ....[3]....
        /*0088*/ 	.word	0xffffffff


	//   ....[4]....
        /*008c*/ 	.word	0xffffffff


	//   ....[5]....
        /*0090*/ 	.word	0xffffffff


	//----- nvinfo : EIATTR_COOP_GROUP_INSTR_OFFSETS
	.align		4
.L_31:
        /*0094*/ 	.byte	0x04, 0x28
        /*0096*/ 	.short	(.L_33 - .L_32)


	//   ....[0]....
.L_32:
        /*0098*/ 	.word	0x00000070


	//   ....[1]....
        /*009c*/ 	.word	0x00000080


	//   ....[2]....
        /*00a0*/ 	.word	0x00000140


	//   ....[3]....
        /*00a4*/ 	.word	0x00000310


	//   ....[4]....
        /*00a8*/ 	.word	0x00000350


	//   ....[5]....
        /*00ac*/ 	.word	0x00000390


	//----- nvinfo : EIATTR_REG_RECONFIG
	.align		4
.L_33:
        /*00b0*/ 	.byte	0x01, 0x54
	.zero		2


	//----- nvinfo : EIATTR_SYSCALL_OFFSETS
	.align		4
        /*00b4*/ 	.byte	0x04, 0x46
        /*00b6*/ 	.short	(.L_35 - .L_34)


	//   ....[0]....
.L_34:
        /*00b8*/ 	.word	0x000016b0


	//----- nvinfo : EIATTR_MBARRIER_INSTR_OFFSETS
	.align		4
.L_35:
        /*00bc*/ 	.byte	0x04, 0x39
        /*00be*/ 	.short	(.L_37 - .L_36)


	//   ....[0]....
.L_36:
        /*00c0*/ 	.word	0x00000240
        /*00c4*/ 	.word	0x000000ff
        /*00c8*/ 	.word	0x00000000
        /*00cc*/ 	.short	0x0100
        /*00ce*/ 	.byte	0x08
	.zero		1


	//   ....[1]....
        /*00d0*/ 	.word	0x00000250
        /*00d4*/ 	.word	0x000000ff
        /*00d8*/ 	.word	0x00000030
        /*00dc*/ 	.short	0x0100
        /*00de*/ 	.byte	0x08
	.zero		1


	//   ....[2]....
        /*00e0*/ 	.word	0x00000260
        /*00e4*/ 	.word	0x000000ff
        /*00e8*/ 	.word	0x00000008
        /*00ec*/ 	.short	0x0100
        /*00ee*/ 	.byte	0x08
	.zero		1


	//   ....[3]....
        /*00f0*/ 	.word	0x00000270
        /*00f4*/ 	.word	0x000000ff
        /*00f8*/ 	.word	0x00000038
        /*00fc*/ 	.short	0x0100
        /*00fe*/ 	.byte	0x08
	.zero		1


	//   ....[4]....
        /*0100*/ 	.word	0x00000280
        /*0104*/ 	.word	0x000000ff
        /*0108*/ 	.word	0x00000010
        /*010c*/ 	.short	0x0100
        /*010e*/ 	.byte	0x08
	.zero		1


	//   ....[5]....
        /*0110*/ 	.word	0x00000290
        /*0114*/ 	.word	0x000000ff
        /*0118*/ 	.word	0x00000040
        /*011c*/ 	.short	0x0100
        /*011e*/ 	.byte	0x08
	.zero		1


	//   ....[6]....
        /*0120*/ 	.word	0x000002a0
        /*0124*/ 	.word	0x000000ff
        /*0128*/ 	.word	0x00000018
        /*012c*/ 	.short	0x0100
        /*012e*/ 	.byte	0x08
	.zero		1


	//   ....[7]....
        /*0130*/ 	.word	0x000002b0
        /*0134*/ 	.word	0x000000ff
        /*0138*/ 	.word	0x00000048
        /*013c*/ 	.short	0x0100
        /*013e*/ 	.byte	0x08
	.zero		1


	//   ....[8]....
        /*0140*/ 	.word	0x000002c0
        /*0144*/ 	.word	0x000000ff
        /*0148*/ 	.word	0x00000020
        /*014c*/ 	.short	0x0100
        /*014e*/ 	.byte	0x08
	.zero		1


	//   ....[9]....
        /*0150*/ 	.word	0x000002d0
        /*0154*/ 	.word	0x000000ff
        /*0158*/ 	.word	0x00000050
        /*015c*/ 	.short	0x0100
        /*015e*/ 	.byte	0x08
	.zero		1


	//   ....[10]....
        /*0160*/ 	.word	0x000002e0
        /*0164*/ 	.word	0x000000ff
        /*0168*/ 	.word	0x00000028
        /*016c*/ 	.short	0x0100
        /*016e*/ 	.byte	0x08
	.zero		1


	//   ....[11]....
        /*0170*/ 	.word	0x000002f0
        /*0174*/ 	.word	0x000000ff
        /*0178*/ 	.word	0x00000058
        /*017c*/ 	.short	0x0100
        /*017e*/ 	.byte	0x08
	.zero		1


	//   ....[12]....
        /*0180*/ 	.word	0x00000600
        /*0184*/ 	.word	0x000000ff
        /*0188*/ 	.word	0x00000090
        /*018c*/ 	.short	0x0100
        /*018e*/ 	.byte	0x08
	.zero		1


	//   ....[13]....
        /*0190*/ 	.word	0x00000670
        /*0194*/ 	.word	0x000000ff
        /*0198*/ 	.word	0x00000098
        /*019c*/ 	.short	0x0100
        /*019e*/ 	.byte	0x08
	.zero		1


	//   ....[14]....
        /*01a0*/ 	.word	0x00000690
        /*01a4*/ 	.word	0x000000ff
        /*01a8*/ 	.word	0x00000070
        /*01ac*/ 	.short	0x0100
        /*01ae*/ 	.byte	0x09
	.zero		1


	//   ....[15]....
        /*01b0*/ 	.word	0x000006a0
        /*01b4*/ 	.word	0x000000ff
        /*01b8*/ 	.word	0x00000078
        /*01bc*/ 	.short	0x0100
        /*01be*/ 	.byte	0x09
	.zero		1


	//   ....[16]....
        /*01c0*/ 	.word	0x000006b0
        /*01c4*/ 	.word	0x000000ff
        /*01c8*/ 	.word	0x00000080
        /*01cc*/ 	.short	0x0100
        /*01ce*/ 	.byte	0x09
	.zero		1


	//   ....[17]....
        /*01d0*/ 	.word	0x000006c0
        /*01d4*/ 	.word	0x000000ff
        /*01d8*/ 	.word	0x00000088
        /*01dc*/ 	.short	0x0100
        /*01de*/ 	.byte	0x09
	.zero		1


	//   ....[18]....
        /*01e0*/ 	.word	0x00001570
        /*01e4*/ 	.word	0x000000ff
        /*01e8*/ 	.word	0xfffffff8
        /*01ec*/ 	.short	0x010a
        /*01ee*/ 	.byte	0x2b
	.zero		1


	//   ....[19]....
        /*01f0*/ 	.word	0x00001730
        /*01f4*/ 	.word	0x00000003
        /*01f8*/ 	.word	0x00000000
        /*01fc*/ 	.short	0x010a
        /*01fe*/ 	.byte	0x3f
	.zero		1


	//   ....[20]....
        /*0200*/ 	.word	0x00001790
        /*0204*/ 	.word	0x00000003
        /*0208*/ 	.word	0x00000000
        /*020c*/ 	.short	0x010a
        /*020e*/ 	.byte	0x3f
	.zero		1


	//   ....[21]....
        /*0210*/ 	.word	0x00001cb0
        /*0214*/ 	.word	0x000000ff
        /*0218*/ 	.word	0x00000000
        /*021c*/ 	.short	0x010a
        /*021e*/ 	.byte	0x08
	.zero		1


	//   ....[22]....
        /*0220*/ 	.word	0x00001cf0
        /*0224*/ 	.word	0x000000ff
        /*0228*/ 	.word	0x00000000
        /*022c*/ 	.short	0x010a
        /*022e*/ 	.byte	0x08
	.zero		1


	//   ....[23]....
        /*0230*/ 	.word	0x00002110
        /*0234*/ 	.word	0x000000ff
        /*0238*/ 	.word	0x00000000
        /*023c*/ 	.short	0x0101
        /*023e*/ 	.byte	0x08
	.zero		1


	//   ....[24]....
        /*0240*/ 	.word	0x00002210
        /*0244*/ 	.word	0x00000003
        /*0248*/ 	.word	0x00000000
        /*024c*/ 	.short	0x0101
        /*024e*/ 	.byte	0x2e
	.zero		1


	//   ....[25]....
        /*0250*/ 	.word	0x000022e0
        /*0254*/ 	.word	0x000000ff
        /*0258*/ 	.word	0x00000000
        /*025c*/ 	.short	0x0101
        /*025e*/ 	.byte	0x06
	.zero		1


	//   ....[26]....
        /*0260*/ 	.word	0x00002350
        /*0264*/ 	.word	0x000000ff
        /*0268*/ 	.word	0x00000008
        /*026c*/ 	.short	0x010a
        /*026e*/ 	.byte	0x2b
	.zero		1


	//   ....[27]....
        /*0270*/ 	.word	0x000064b0
        /*0274*/ 	.word	0x00000000
        /*0278*/ 	.word	0x00000000
        /*027c*/ 	.short	0x0101
        /*027e*/ 	.byte	0x2e
	.zero		1


	//   ....[28]....
        /*0280*/ 	.word	0x00006da0
        /*0284*/ 	.word	0x0000000b
        /*0288*/ 	.word	0x00000030
        /*028c*/ 	.short	0x010a
        /*028e*/ 	.byte	0x3f
	.zero		1


	//   ....[29]....
        /*0290*/ 	.word	0x00007220
        /*0294*/ 	.word	0x00000006
        /*0298*/ 	.word	0x00000098
        /*029c*/ 	.short	0x0101
        /*029e*/ 	.byte	0x3f
	.zero		1


	//   ....[30]....
        /*02a0*/ 	.word	0x00007940
        /*02a4*/ 	.word	0x00000007
        /*02a8*/ 	.word	0x00000000
        /*02ac*/ 	.short	0x010a
        /*02ae*/ 	.byte	0x3f
	.zero		1


	//   ....[31]....
        /*02b0*/ 	.word	0x000079c0
        /*02b4*/ 	.word	0x00000006
        /*02b8*/ 	.word	0x00000000
        /*02bc*/ 	.short	0x010a
        /*02be*/ 	.byte	0x3f
	.zero		1


	//   ....[32]....
        /*02c0*/ 	.word	0x00007a50
        /*02c4*/ 	.word	0x00000007
        /*02c8*/ 	.word	0x00000000
        /*02cc*/ 	.short	0x010a
        /*02ce*/ 	.byte	0x3f
	.zero		1


	//   ....[33]....
        /*02d0*/ 	.word	0x00007ae0
        /*02d4*/ 	.word	0x00000006
        /*02d8*/ 	.word	0x00000000
        /*02dc*/ 	.short	0x010a
        /*02de*/ 	.byte	0x3f
	.zero		1


	//   ....[34]....
        /*02e0*/ 	.word	0x00007b70
        /*02e4*/ 	.word	0x00000007
        /*02e8*/ 	.word	0x00000000
        /*02ec*/ 	.short	0x010a
        /*02ee*/ 	.byte	0x3f
	.zero		1


	//   ....[35]....
        /*02f0*/ 	.word	0x00007c00
        /*02f4*/ 	.word	0x00000005
        /*02f8*/ 	.word	0x00000000
        /*02fc*/ 	.short	0x010a
        /*02fe*/ 	.byte	0x3f
	.zero		1


	//   ....[36]....
        /*0300*/ 	.word	0x00007c70
        /*0304*/ 	.word	0x00000003
        /*0308*/ 	.word	0xfffffff8
        /*030c*/ 	.short	0x010a
        /*030e*/ 	.byte	0x3f
	.zero		1


	//   ....[37]....
        /*0310*/ 	.word	0x00007cc0
        /*0314*/ 	.word	0x00000003
        /*0318*/ 	.word	0x00000000
        /*031c*/ 	.short	0x010a
        /*031e*/ 	.byte	0x3f
	.zero		1


	//   ....[38]....
        /*0320*/ 	.word	0x00007d20
        /*0324*/ 	.word	0x00000004
        /*0328*/ 	.word	0x00000000
        /*032c*/ 	.short	0x010a
        /*032e*/ 	.byte	0x3f
	.zero		1


	//   ....[39]....
        /*0330*/ 	.word	0x00007d80
        /*0334*/ 	.word	0x00000003
        /*0338*/ 	.word	0x00000008
        /*033c*/ 	.short	0x010a
        /*033e*/ 	.byte	0x3f
	.zero		1


	//   ....[40]....
        /*0340*/ 	.word	0x00007e50
        /*0344*/ 	.word	0x0000000b
        /*0348*/ 	.word	0x00000030
        /*034c*/ 	.short	0x010a
        /*034e*/ 	.byte	0x3f
	.zero		1


	//   ....[41]....
        /*0350*/ 	.word	0x00007f20
        /*0354*/ 	.word	0x00000007
        /*0358*/ 	.word	0x00000000
        /*035c*/ 	.short	0x010a
        /*035e*/ 	.byte	0x3f
	.zero		1


	//   ....[42]....
        /*0360*/ 	.word	0x00007f70
        /*0364*/ 	.word	0x00000006
        /*0368*/ 	.word	0x00000000
        /*036c*/ 	.short	0x010a
        /*036e*/ 	.byte	0x3f
	.zero		1


	//   ....[43]....
        /*0370*/ 	.word	0x00007fc0
        /*0374*/ 	.word	0x00000007
        /*0378*/ 	.word	0x00000000
        /*037c*/ 	.short	0x010a
        /*037e*/ 	.byte	0x3f
	.zero		1


	//   ....[44]....
        /*0380*/ 	.word	0x00008010
        /*0384*/ 	.word	0x00000006
        /*0388*/ 	.word	0x00000000
        /*038c*/ 	.short	0x010a
        /*038e*/ 	.byte	0x3f
	.zero		1


	//   ....[45]....
        /*0390*/ 	.word	0x00008060
        /*0394*/ 	.word	0x00000007
        /*0398*/ 	.word	0x00000000
        /*039c*/ 	.short	0x010a
        /*039e*/ 	.byte	0x3f
	.zero		1


	//----- nvinfo : EIATTR_NUM_MBARRIERS
	.align		4
.L_37:
        /*03a0*/ 	.byte	0x03, 0x38
        /*03a2*/ 	.short	0x0012


	//----- nvinfo : EIATTR_EXIT_INSTR_OFFSETS
	.align		4
        /*03a4*/ 	.byte	0x04, 0x1c
        /*03a6*/ 	.short	(.L_39 - .L_38)


	//   ....[0]....
.L_38:
        /*03a8*/ 	.word	0x000011c0


	//   ....[1]....
        /*03ac*/ 	.word	0x00001220


	//   ....[2]....
        /*03b0*/ 	.word	0x00006ad0


	//   ....[3]....
        /*03b4*/ 	.word	0x00006b00


	//   ....[4]....
        /*03b8*/ 	.word	0x00007c50


	//----- nvinfo : EIATTR_MAX_THREADS
	.align		4
.L_39:
        /*03bc*/ 	.byte	0x04, 0x05
        /*03be*/ 	.short	(.L_41 - .L_40)
.L_40:
        /*03c0*/ 	.word	0x00000180
        /*03c4*/ 	.word	0x00000001
        /*03c8*/ 	.word	0x00000001


	//----- nvinfo : EIATTR_CRS_STACK_SIZE
	.align		4
.L_41:
        /*03cc*/ 	.byte	0x04, 0x1e
        /*03ce*/ 	.short	(.L_43 - .L_42)
.L_42:
        /*03d0*/ 	.word	0x00000000


	//----- nvinfo : EIATTR_CBANK_PARAM_SIZE
	.align		4
.L_43:
        /*03d4*/ 	.byte	0x03, 0x19
        /*03d6*/ 	.short	0x0470


	//----- nvinfo : EIATTR_PARAM_CBANK
	.align		4
        /*03d8*/ 	.byte	0x04, 0x0a
        /*03da*/ 	.short	(.L_45 - .L_44)
	.align		4
.L_44:
        /*03dc*/ 	.word	index@(.nv.constant0._ZN7cutlass13device_kernelINS_4gemm6kernel13GemmUniversalIN4cute5tupleIJiiiiEEENS1_10collective13CollectiveMmaINS1_34MainloopSm90TmaGmmaWarpSpecializedILi6ENS5_IJNS4_1CILi1EEESB_SB_EEENS1_32KernelTmaWarpSpecializedPingpongEEENS5_IJNSA_ILi64EEENSA_ILi128EEESF_EEENS_10tfloat32_tENS5_IJlSB_lEEESI_SJ_NS4_8TiledMMAINS4_8MMA_AtomIJNS4_4SM904GMMA30MMA_64x128x8_F32TF32TF32_SS_TNILNSN_7ScaleInE1ELSP_1EEEEEENS4_6LayoutISC_NS5_IJNSA_ILi0EEEST_ST_EEEEENS5_IJNS4_10UnderscoreESW_SW_EEEEENS4_13SM90_TMA_LOADENS4_14ComposedLayoutINS4_7SwizzleILi3ELi4ELi3EEENS4_18smem_ptr_flag_bitsILi32EEENSS_INS5_IJNSA_ILi8EEENSA_ILi32EEEEEENS5_IJS16_SB_EEEEEEEvNS4_8identityESZ_S1A_vS1B_EENS_8epilogue10collective6detail29Sm90TmaWarpSpecializedAdapterINS1E_15DefaultEpilogueISI_SJ_SJ_NS1D_6thread17LinearCombinationISI_Li1EffLNS1I_9ScaleType4KindE0ELNS_15FloatRoundStyleE2ESI_EENS1_15EpilogueDefaultEEEEEvvEEEEvNT_6ParamsE)
        /*03e0*/ 	.short	0x0210
        /*03e2*/ 	.short	0x0470


	//----- nvinfo : EIATTR_SW_WAR
	.align		4
.L_45:
        /*03e4*/ 	.byte	0x04, 0x36
        /*03e6*/ 	.short	(.L_47 - .L_46)
.L_46:
        /*03e8*/ 	.word	0x00000008
.L_47:


//--------------------- .nv.callgraph             --------------------------
	.section	.nv.callgraph,"",@"SHT_CUDA_CALLGRAPH"
	.align	4
	.sectionentsize	8
	.align		4
        /*0000*/ 	.word	0x00000000
	.align		4
        /*0004*/ 	.word	0xffffffff
	.align		4
        /*0008*/ 	.word	index@(_ZN7cutlass13device_kernelINS_4gemm6kernel13GemmUniversalIN4cute5tupleIJiiiiEEENS1_10collective13CollectiveMmaINS1_34MainloopSm90TmaGmmaWarpSpecializedILi6ENS5_IJNS4_1CILi1EEESB_SB_EEENS1_32KernelTmaWarpSpecializedPingpongEEENS5_IJNSA_ILi64EEENSA_ILi128EEESF_EEENS_10tfloat32_tENS5_IJlSB_lEEESI_SJ_NS4_8TiledMMAINS4_8MMA_AtomIJNS4_4SM904GMMA30MMA_64x128x8_F32TF32TF32_SS_TNILNSN_7ScaleInE1ELSP_1EEEEEENS4_6LayoutISC_NS5_IJNSA_ILi0EEEST_ST_EEEEENS5_IJNS4_10UnderscoreESW_SW_EEEEENS4_13SM90_TMA_LOADENS4_14ComposedLayoutINS4_7SwizzleILi3ELi4ELi3EEENS4_18smem_ptr_flag_bitsILi32EEENSS_INS5_IJNSA_ILi8EEENSA_ILi32EEEEEENS5_IJS16_SB_EEEEEEEvNS4_8identityESZ_S1A_vS1B_EENS_8epilogue10collective6detail29Sm90TmaWarpSpecializedAdapterINS1E_15DefaultEpilogueISI_SJ_SJ_NS1D_6thread17LinearCombinationISI_Li1EffLNS1I_9ScaleType4KindE0ELNS_15FloatRoundStyleE2ESI_EENS1_15EpilogueDefaultEEEEEvvEEEEvNT_6ParamsE)
	.align		4
        /*000c*/ 	.word	index@(__assertfail)
	.align		4
        /*0010*/ 	.word	0x00000000
	.align		4
        /*0014*/ 	.word	0xfffffffe
	.align		4
        /*0018*/ 	.word	0x00000000
	.align		4
        /*001c*/ 	.word	0xfffffffd
	.align		4
        /*0020*/ 	.word	0x00000000
	.align		4
        /*0024*/ 	.word	0xfffffffc


//--------------------- .nv.constant4             --------------------------
	.section	.nv.constant4,"a",@progbits
	.align	8
	.align		8
.nv.constant4:
        /*0000*/ 	.dword	__assertfail
	.align		8
        /*0008*/ 	.dword	__unnamed_1
	.align		8
        /*0010*/ 	.dword	_ZN40_INTERNAL_991f2c7f_4_k_cu_235ab636_225584cuda3std3__45__cpo5beginE
	.align		8
        /*0018*/ 	.dword	_ZN40_INTERNAL_991f2c7f_4_k_cu_235ab636_225584cuda3std3__45__cpo3endE
	.align		8
        /*0020*/ 	.dword	_ZN40_INTERNAL_991f2c7f_4_k_cu_235ab636_225584cuda3std3__45__cpo6cbeginE
	.align		8
        /*0028*/ 	.dword	_ZN40_INTERNAL_991f2c7f_4_k_cu_235ab636_225584cuda3std3__45__cpo4cendE
	.align		8
        /*0030*/ 	.dword	_ZN40_INTERNAL_991f2c7f_4_k_cu_235ab636_225584cuda3std3__442_GLOBAL__N__991f2c7f_4_k_cu_235ab636_225586ignoreE
	.align		8
        /*0038*/ 	.dword	_ZN40_INTERNAL_991f2c7f_4_k_cu_235ab636_225584cuda3std3__419piecewise_constructE
	.align		8
        /*0040*/ 	.dword	_ZN40_INTERNAL_991f2c7f_4_k_cu_235ab636_225584cuda3std3__48in_placeE
	.align		8
        /*0048*/ 	.dword	_ZN40_INTERNAL_991f2c7f_4_k_cu_235ab636_225584cuda3std6ranges3__45__cpo4swapE
	.align		8
        /*0050*/ 	.dword	_ZN40_INTERNAL_991f2c7f_4_k_cu_235ab636_225584cuda3std6ranges3__45__cpo9iter_moveE
	.align		8
        /*0058*/ 	.dword	_ZN40_INTERNAL_991f2c7f_4_k_cu_235ab636_225584cute7productE
	.align		8
        /*0060*/ 	.dword	_ZN40_INTERNAL_991f2c7f_4_k_cu_235ab636_225584cute1_E
	.align		8
        /*0068*/ 	.dword	$str$22
	.align		8
        /*0070*/ 	.dword	$str$23


//--------------------- .text._ZN7cutlass13device_kernelINS_4gemm6kernel13GemmUniversalIN4cute5tupleIJiiiiEEENS1_10collective13CollectiveMmaINS1_34MainloopSm90TmaGmmaWarpSpecializedILi6ENS5_IJNS4_1CILi1EEESB_SB_EEENS1_32KernelTmaWarpSpecializedPingpongEEENS5_IJNSA_ILi64EEENSA_ILi128EEESF_EEENS_10tfloat32_tENS5_IJlSB_lEEESI_SJ_NS4_8TiledMMAINS4_8MMA_AtomIJNS4_4SM904GMMA30MMA_64x128x8_F32TF32TF32_SS_TNILNSN_7ScaleInE1ELSP_1EEEEEENS4_6LayoutISC_NS5_IJNSA_ILi0EEEST_ST_EEEEENS5_IJNS4_10UnderscoreESW_SW_EEEEENS4_13SM90_TMA_LOADENS4_14ComposedLayoutINS4_7SwizzleILi3ELi4ELi3EEENS4_18smem_ptr_flag_bitsILi32EEENSS_INS5_IJNSA_ILi8EEENSA_ILi32EEEEEENS5_IJS16_SB_EEEEEEEvNS4_8identityESZ_S1A_vS1B_EENS_8epilogue10collective6detail29Sm90TmaWarpSpecializedAdapterINS1E_15DefaultEpilogueISI_SJ_SJ_NS1D_6thread17LinearCombinationISI_Li1EffLNS1I_9ScaleType4KindE0ELNS_15FloatRoundStyleE2ESI_EENS1_15EpilogueDefaultEEEEEvvEEEEvNT_6ParamsE --------------------------
	.section	.text._ZN7cutlass13device_kernelINS_4gemm6kernel13GemmUniversalIN4cute5tupleIJiiiiEEENS1_10collective13CollectiveMmaINS1_34MainloopSm90TmaGmmaWarpSpecializedILi6ENS5_IJNS4_1CILi1EEESB_SB_EEENS1_32KernelTmaWarpSpecializedPingpongEEENS5_IJNSA_ILi64EEENSA_ILi128EEESF_EEENS_10tfloat32_tENS5_IJlSB_lEEESI_SJ_NS4_8TiledMMAINS4_8MMA_AtomIJNS4_4SM904GMMA30MMA_64x128x8_F32TF32TF32_SS_TNILNSN_7ScaleInE1ELSP_1EEEEEENS4_6LayoutISC_NS5_IJNSA_ILi0EEEST_ST_EEEEENS5_IJNS4_10UnderscoreESW_SW_EEEEENS4_13SM90_TMA_LOADENS4_14ComposedLayoutINS4_7SwizzleILi3ELi4ELi3EEENS4_18smem_ptr_flag_bitsILi32EEENSS_INS5_IJNSA_ILi8EEENSA_ILi32EEEEEENS5_IJS16_SB_EEEEEEEvNS4_8identityESZ_S1A_vS1B_EENS_8epilogue10collective6detail29Sm90TmaWarpSpecializedAdapterINS1E_15DefaultEpilogueISI_SJ_SJ_NS1D_6thread17LinearCombinationISI_Li1EffLNS1I_9ScaleType4KindE0ELNS_15FloatRoundStyleE2ESI_EENS1_15EpilogueDefaultEEEEEvvEEEEvNT_6ParamsE,"ax",@progbits
	.align	128
.text._ZN7cutlass13device_kernelINS_4gemm6kernel13GemmUniversalIN4cute5tupleIJiiiiEEENS1_10collective13CollectiveMmaINS1_34MainloopSm90TmaGmmaWarpSpecializedILi6ENS5_IJNS4_1CILi1EEESB_SB_EEENS1_32KernelTmaWarpSpecializedPingpongEEENS5_IJNSA_ILi64EEENSA_ILi128EEESF_EEENS_10tfloat32_tENS5_IJlSB_lEEESI_SJ_NS4_8TiledMMAINS4_8MMA_AtomIJNS4_4SM904GMMA30MMA_64x128x8_F32TF32TF32_SS_TNILNSN_7ScaleInE1ELSP_1EEEEEENS4_6LayoutISC_NS5_IJNSA_ILi0EEEST_ST_EEEEENS5_IJNS4_10UnderscoreESW_SW_EEEEENS4_13SM90_TMA_LOADENS4_14ComposedLayoutINS4_7SwizzleILi3ELi4ELi3EEENS4_18smem_ptr_flag_bitsILi32EEENSS_INS5_IJNSA_ILi8EEENSA_ILi32EEEEEENS5_IJS16_SB_EEEEEEEvNS4_8identityESZ_S1A_vS1B_EENS_8epilogue10collective6detail29Sm90TmaWarpSpecializedAdapterINS1E_15DefaultEpilogueISI_SJ_SJ_NS1D_6thread17LinearCombinationISI_Li1EffLNS1I_9ScaleType4KindE0ELNS_15FloatRoundStyleE2ESI_EENS1_15EpilogueDefaultEEEEEvvEEEEvNT_6ParamsE:
        .type           _ZN7cutlass13device_kernelINS_4gemm6kernel13GemmUniversalIN4cute5tupleIJiiiiEEENS1_10collective13CollectiveMmaINS1_34MainloopSm90TmaGmmaWarpSpecializedILi6ENS5_IJNS4_1CILi1EEESB_SB_EEENS1_32KernelTmaWarpSpecializedPingpongEEENS5_IJNSA_ILi64EEENSA_ILi128EEESF_EEENS_10tfloat32_tENS5_IJlSB_lEEESI_SJ_NS4_8TiledMMAINS4_8MMA_AtomIJNS4_4SM904GMMA30MMA_64x128x8_F32TF32TF32_SS_TNILNSN_7ScaleInE1ELSP_1EEEEEENS4_6LayoutISC_NS5_IJNSA_ILi0EEEST_ST_EEEEENS5_IJNS4_10UnderscoreESW_SW_EEEEENS4_13SM90_TMA_LOADENS4_14ComposedLayoutINS4_7SwizzleILi3ELi4ELi3EEENS4_18smem_ptr_flag_bitsILi32EEENSS_INS5_IJNSA_ILi8EEENSA_ILi32EEEEEENS5_IJS16_SB_EEEEEEEvNS4_8identityESZ_S1A_vS1B_EENS_8epilogue10collective6detail29Sm90TmaWarpSpecializedAdapterINS1E_15DefaultEpilogueISI_SJ_SJ_NS1D_6thread17LinearCombinationISI_Li1EffLNS1I_9ScaleType4KindE0ELNS_15FloatRoundStyleE2ESI_EENS1_15EpilogueDefaultEEEEEvvEEEEvNT_6ParamsE,@function
        .size           _ZN7cutlass13device_kernelINS_4gemm6kernel13GemmUniversalIN4cute5tupleIJiiiiEEENS1_10collective13CollectiveMmaINS1_34MainloopSm90TmaGmmaWarpSpecializedILi6ENS5_IJNS4_1CILi1EEESB_SB_EEENS1_32KernelTmaWarpSpecializedPingpongEEENS5_IJNSA_ILi64EEENSA_ILi128EEESF_EEENS_10tfloat32_tENS5_IJlSB_lEEESI_SJ_NS4_8TiledMMAINS4_8MMA_AtomIJNS4_4SM904GMMA30MMA_64x128x8_F32TF32TF32_SS_TNILNSN_7ScaleInE1ELSP_1EEEEEENS4_6LayoutISC_NS5_IJNSA_ILi0EEEST_ST_EEEEENS5_IJNS4_10UnderscoreESW_SW_EEEEENS4_13SM90_TMA_LOADENS4_14ComposedLayoutINS4_7SwizzleILi3ELi4ELi3EEENS4_18smem_ptr_flag_bitsILi32EEENSS_INS5_IJNSA_ILi8EEENSA_ILi32EEEEEENS5_IJS16_SB_EEEEEEEvNS4_8identityESZ_S1A_vS1B_EENS_8epilogue10collective6detail29Sm90TmaWarpSpecializedAdapterINS1E_15DefaultEpilogueISI_SJ_SJ_NS1D_6thread17LinearCombinationISI_Li1EffLNS1I_9ScaleType4KindE0ELNS_15FloatRoundStyleE2ESI_EENS1_15EpilogueDefaultEEEEEvvEEEEvNT_6ParamsE,(.L_x_201 - _ZN7cutlass13device_kernelINS_4gemm6kernel13GemmUniversalIN4cute5tupleIJiiiiEEENS1_10collective13CollectiveMmaINS1_34MainloopSm90TmaGmmaWarpSpecializedILi6ENS5_IJNS4_1CILi1EEESB_SB_EEENS1_32KernelTmaWarpSpecializedPingpongEEENS5_IJNSA_ILi64EEENSA_ILi128EEESF_EEENS_10tfloat32_tENS5_IJlSB_lEEESI_SJ_NS4_8TiledMMAINS4_8MMA_AtomIJNS4_4SM904GMMA30MMA_64x128x8_F32TF32TF32_SS_TNILNSN_7ScaleInE1ELSP_1EEEEEENS4_6LayoutISC_NS5_IJNSA_ILi0EEEST_ST_EEEEENS5_IJNS4_10UnderscoreESW_SW_EEEEENS4_13SM90_TMA_LOADENS4_14ComposedLayoutINS4_7SwizzleILi3ELi4ELi3EEENS4_18smem_ptr_flag_bitsILi32EEENSS_INS5_IJNSA_ILi8EEENSA_ILi32EEEEEENS5_IJS16_SB_EEEEEEEvNS4_8identityESZ_S1A_vS1B_EENS_8epilogue10collective6detail29Sm90TmaWarpSpecializedAdapterINS1E_15DefaultEpilogueISI_SJ_SJ_NS1D_6thread17LinearCombinationISI_Li1EffLNS1I_9ScaleType4KindE0ELNS_15FloatRoundStyleE2ESI_EENS1_15EpilogueDefaultEEEEEvvEEEEvNT_6ParamsE)
        .other          _ZN7cutlass13device_kernelINS_4gemm6kernel13GemmUniversalIN4cute5tupleIJiiiiEEENS1_10collective13CollectiveMmaINS1_34MainloopSm90TmaGmmaWarpSpecializedILi6ENS5_IJNS4_1CILi1EEESB_SB_EEENS1_32KernelTmaWarpSpecializedPingpongEEENS5_IJNSA_ILi64EEENSA_ILi128EEESF_EEENS_10tfloat32_tENS5_IJlSB_lEEESI_SJ_NS4_8TiledMMAINS4_8MMA_AtomIJNS4_4SM904GMMA30MMA_64x128x8_F32TF32TF32_SS_TNILNSN_7ScaleInE1ELSP_1EEEEEENS4_6LayoutISC_NS5_IJNSA_ILi0EEEST_ST_EEEEENS5_IJNS4_10UnderscoreESW_SW_EEEEENS4_13SM90_TMA_LOADENS4_14ComposedLayoutINS4_7SwizzleILi3ELi4ELi3EEENS4_18smem_ptr_flag_bitsILi32EEENSS_INS5_IJNSA_ILi8EEENSA_ILi32EEEEEENS5_IJS16_SB_EEEEEEEvNS4_8identityESZ_S1A_vS1B_EENS_8epilogue10collective6detail29Sm90TmaWarpSpecializedAdapterINS1E_15DefaultEpilogueISI_SJ_SJ_NS1D_6thread17LinearCombinationISI_Li1EffLNS1I_9ScaleType4KindE0ELNS_15FloatRoundStyleE2ESI_EENS1_15EpilogueDefaultEEEEEvvEEEEvNT_6ParamsE,@"STO_CUDA_ENTRY STV_DEFAULT"
_ZN7cutlass13device_kernelINS_4gemm6kernel13GemmUniversalIN4cute5tupleIJiiiiEEENS1_10collective13CollectiveMmaINS1_34MainloopSm90TmaGmmaWarpSpecializedILi6ENS5_IJNS4_1CILi1EEESB_SB_EEENS1_32KernelTmaWarpSpecializedPingpongEEENS5_IJNSA_ILi64EEENSA_ILi128EEESF_EEENS_10tfloat32_tENS5_IJlSB_lEEESI_SJ_NS4_8TiledMMAINS4_8MMA_AtomIJNS4_4SM904GMMA30MMA_64x128x8_F32TF32TF32_SS_TNILNSN_7ScaleInE1ELSP_1EEEEEENS4_6LayoutISC_NS5_IJNSA_ILi0EEEST_ST_EEEEENS5_IJNS4_10UnderscoreESW_SW_EEEEENS4_13SM90_TMA_LOADENS4_14ComposedLayoutINS4_7SwizzleILi3ELi4ELi3EEENS4_18smem_ptr_flag_bitsILi32EEENSS_INS5_IJNSA_ILi8EEENSA_ILi32EEEEEENS5_IJS16_SB_EEEEEEEvNS4_8identityESZ_S1A_vS1B_EENS_8epilogue10collective6detail29Sm90TmaWarpSpecializedAdapterINS1E_15DefaultEpilogueISI_SJ_SJ_NS1D_6thread17LinearCombinationISI_Li1EffLNS1I_9ScaleType4KindE0ELNS_15FloatRoundStyleE2ESI_EENS1_15EpilogueDefaultEEEEEvvEEEEvNT_6ParamsE:
[----:B------:R-:W0:Y:S02]  /*0000*/  LDC R1, c[0x0][0x28] ;  /* 0x00000a00ff017b82 */ /* 0x000e240000000800 */
[----:B0-----:R-:W-:Y:S01]  /*0010*/  VIADD R1, R1, 0xfffffff8 ;  /* 0xfffffff801017836 */ /* 0x001fe20000000000 */
[----:B------:R-:W0:Y:S01]  /*0020*/  S2R R4, SR_TID.X ;  /* 0x0000000000047919 */ /* 0x000e220000002100 */
[----:B------:R-:W-:Y:S01]  /*0030*/  ELECT P0, URZ, PT ;  /* 0x00000000003f782f */ /* 0x000fe20003800000 */
[----:B------:R-:W-:Y:S01]  /*0040*/  BSSY B0, `(.L_x_0) ;  /* 0x000000f000007945 */ /* 0x000fe20003800000 */
[--C-:B0-----:R-:W-:Y:S02]  /*0050*/  SHF.R.U32.HI R0, RZ, 0x5, R4.reuse ;  /* 0x00000005ff007819 */ /* 0x101fe40000011604 */
[----:B------:R-:W-:-:S03]  /*0060*/  SHF.R.U32.HI R5, RZ, 0x7, R4 ;  /* 0x00000007ff057819 */ /* 0x000fc60000011604 */
[----:B------:R-:W0:Y:S04]  /*0070*/  SHFL.IDX PT, R2, R0, RZ, 0x1f ;  /* 0x00001fff00027589 */ /* 0x000e2800000e0000 */
[----:B------:R1:W2:Y:S01]  /*0080*/  SHFL.IDX PT, R7, R5, RZ, 0x1f ;  /* 0x00001fff05077589 */ /* 0x0002a200000e0000 */
[----:B0-----:R-:W-:-:S13]  /*0090*/  ISETP.NE.OR P0, PT, R2, RZ, !P0 ;  /* 0x000000ff0200720c */ /* 0x001fda0004705670 */
[----:B-12---:R-:W-:Y:S05]  /*00a0*/  @P0 BRA `(.L_x_1) ;  /* 0x0000000000200947 */ /* 0x006fea0003800000 */
[----:B------:R-:W-:Y:S02]  /*00b0*/  ULDC.64 UR4, c[0x0][0x198] ;  /* 0x0000660000047ab9 */ /* 0x000fe40000000a00 */
[----:B------:R-:W-:Y:S02]  /*00c0*/  UIADD3 UR6, UP0, UR4, 0xf0, URZ ;  /* 0x000000f004067890 */ /* 0x000fe4000ff1e03f */
[----:B------:R-:W-:Y:S02]  /*00d0*/  UIADD3 UR4, UP1, UR4, 0x1f0, URZ ;  /* 0x000001f004047890 */ /* 0x000fe4000ff3e03f */
[----:B------:R-:W-:Y:S02]  /*00e0*/  UIADD3.X UR7, URZ, UR5, URZ, UP0, !UPT ;  /* 0x000000053f077290 */ /* 0x000fe400087fe43f */
[----:B------:R-:W-:-:S07]  /*00f0*/  UIADD3.X UR5, URZ, UR5, URZ, UP1, !UPT ;  /* 0x000000053f057290 */ /* 0x000fce0008ffe43f */
[----:B------:R0:W-:Y:S02]  /*0100*/  UTMACCTL.PF [UR6] ;  /* 0x00000000060079b9 */ /* 0x0001e40008040000 */
[----:B------:R0:W-:Y:S02]  /*0110*/  UTMACCTL.PF [UR4] ;  /* 0x00000000040079b9 */ /* 0x0001e40008040000 */
[----:B0-----:R-:W-:Y:S01]  /*0120*/  NOP ;  /* 0x0000000000007918 */ /* 0x001fe20000000000 */
.L_x_1:
[----:B------:R-:W-:Y:S05]  /*0130*/  BSYNC B0 ;  /* 0x0000000000007941 */ /* 0x000fea0003800000 */
.L_x_0:
[----:B------:R-:W0:Y:S02]  /*0140*/  SHFL.IDX PT, R3, R0, RZ, 0x1f ;  /* 0x00001fff00037589 */ /* 0x000e2400000e0000 */
[----:B0-----:R-:W-:-:S13]  /*0150*/  ISETP.NE.AND P0, PT, R3, RZ, PT ;  /* 0x000000ff0300720c */ /* 0x001fda0003f05270 */
[----:B------:R-:W-:Y:S05]  /*0160*/  @P0 BRA `(.L_x_2) ;  /* 0x0000000000680947 */ /* 0x000fea0003800000 */
[----:B------:R-:W0:Y:S01]  /*0170*/  S2UR UR8, SR_CgaCtaId ;  /* 0x00000000000879c3 */ /* 0x000e220000008800 */
[----:B------:R-:W-:Y:S01]  /*0180*/  UMOV UR4, 0x400 ;  /* 0x0000040000047882 */ /* 0x000fe20000000000 */
[----:B------:R-:W-:Y:S01]  /*0190*/  UMOV UR5, 0x1 ;  /* 0x0000000100057882 */ /* 0x000fe20000000000 */
[----:B------:R-:W-:Y:S01]  /*01a0*/  UMOV UR6, 0x80 ;  /* 0x0000008000067882 */ /* 0x000fe20000000000 */
[----:B------:R-:W-:Y:S01]  /*01b0*/  ELECT P0, URZ, PT ;  /* 0x00000000003f782f */ /* 0x000fe20003800000 */
[----:B------:R-:W-:-:S04]  /*01c0*/  UIADD3 UR6, -UR6, 0x100000, URZ ;  /* 0x0010000006067890 */ /* 0x000fc8000fffe13f */
[----:B------:R-:W-:Y:S02]  /*01d0*/  USHF.L.U32 UR7, UR6, 0xb, URZ ;  /* 0x0000000b06077899 */ /* 0x000fe4000800063f */
[----:B------:R-:W-:Y:S02]  /*01e0*/  USHF.L.U32 UR6, UR6, 0x1, URZ ;  /* 0x0000000106067899 */ /* 0x000fe4000800063f */
[----:B0-----:R-:W-:Y:S02]  /*01f0*/  ULEA UR8, UR8, UR4, 0x18 ;  /* 0x0000000408087291 */ /* 0x001fe4000f8ec03f */
[----:B------:R-:W-:-:S04]  /*0200*/  UIADD3 UR4, -UR5, 0x100000, URZ ;  /* 0x0010000005047890 */ /* 0x000fc8000fffe13f */
[----:B------:R-:W-:Y:S02]  /*0210*/  USHF.L.U32 UR5, UR4, 0xb, URZ ;  /* 0x0000000b04057899 */ /* 0x000fe4000800063f */
[----:B------:R-:W-:Y:S01]  /*0220*/  USHF.L.U32 UR4, UR4, 0x1, URZ ;  /* 0x0000000104047899 */ /* 0x000fe2000800063f */
[----:B------:R-:W0:Y:S11]  /*0230*/  FENCE.VIEW.ASYNC.S ;  /* 0x00000000000073c6 */ /* 0x000e360000000000 */
[----:B0-----:R0:W1:Y:S01]  /*0240*/  SYNCS.EXCH.64 URZ, [UR8], UR4 ;  /* 0x00000004083f75b2 */ /* 0x0010620008000100 */
[----:B------:R0:W2:Y:S01]  /*0250*/  SYNCS.EXCH.64 URZ, [UR8+0x30], UR6 ;  /* 0x00003006083f75b2 */ /* 0x0000a20008000100 */
[----:B------:R0:W3:Y:S01]  /*0260*/  SYNCS.EXCH.64 URZ, [UR8+0x8], UR4 ;  /* 0x00000804083f75b2 */ /* 0x0000e20008000100 */
[----:B------:R0:W4:Y:S01]  /*0270*/  SYNCS.EXCH.64 URZ, [UR8+0x38], UR6 ;  /* 0x00003806083f75b2 */ /* 0x0001220008000100 */
[----:B------:R0:W0:Y:S01]  /*0280*/  SYNCS.EXCH.64 URZ, [UR8+0x10], UR4 ;  /* 0x00001004083f75b2 */ /* 0x0000220008000100 */
[----:B------:R0:W0:Y:S01]  /*0290*/  SYNCS.EXCH.64 URZ, [UR8+0x40], UR6 ;  /* 0x00004006083f75b2 */ /* 0x0000220008000100 */
[----:B------:R0:W0:Y:S01]  /*02a0*/  SYNCS.EXCH.64 URZ, [UR8+0x18], UR4 ;  /* 0x00001804083f75b2 */ /* 0x0000220008000100 */
[----:B------:R0:W0:Y:S01]  /*02b0*/  SYNCS.EXCH.64 URZ, [UR8+0x48], UR6 ;  /* 0x00004806083f75b2 */ /* 0x0000220008000100 */
[----:B------:R0:W0:Y:S01]  /*02c0*/  SYNCS.EXCH.64 URZ, [UR8+0x20], UR4 ;  /* 0x00002004083f75b2 */ /* 0x0000220008000100 */
[----:B------:R0:W0:Y:S01]  /*02d0*/  SYNCS.EXCH.64 URZ, [UR8+0x50], UR6 ;  /* 0x00005006083f75b2 */ /* 0x0000220008000100 */
[----:B------:R0:W0:Y:S01]  /*02e0*/  SYNCS.EXCH.64 URZ, [UR8+0x28], UR4 ;  /* 0x00002804083f75b2 */ /* 0x0000220008000100 */
[----:B------:R0:W0:Y:S01]  /*02f0*/  SYNCS.EXCH.64 URZ, [UR8+0x58], UR6 ;  /* 0x00005806083f75b2 */ /* 0x0000220008000100 */
[----:B------:R-:W-:Y:S01]  /*0300*/  NOP ;  /* 0x0000000000007918 */ /* 0x000fe20000000000 */
.L_x_2:
[----:B------:R-:W5:Y:S01]  /*0310*/  SHFL.IDX PT, R6, R0, RZ, 0x1f ;  /* 0x00001fff00067589 */ /* 0x000f6200000e0000 */
[----:B------:R-:W-:Y:S01]  /*0320*/  ELECT P0, URZ, PT ;  /* 0x00000000003f782f */ /* 0x000fe20003800000 */
[----:B------:R-:W-:Y:S01]  /*0330*/  NOP ;  /* 0x0000000000007918 */ /* 0x000fe20000000000 */
[----:B------:R-:W-:Y:S01]  /*0340*/  ELECT P1, URZ, PT ;  /* 0x00000000003f782f */ /* 0x000fe20003820000 */
[----:B------:R-:W1:Y:S01]  /*0350*/  SHFL.IDX PT, R3, R0, RZ, 0x1f ;  /* 0x00001fff00037589 */ /* 0x000e6200000e0000 */
[----:B0-----:R-:W-:Y:S01]  /*0360*/  UMOV UR4, 0x20 ;  /* 0x0000002000047882 */ /* 0x001fe20000000000 */
[----:B------:R-:W-:Y:S01]  /*0370*/  UMOV UR11, 0x80 ;  /* 0x00000080000b7882 */ /* 0x000fe20000000000 */
[----:B------:R-:W-:Y:S01]  /*0380*/  NOP ;  /* 0x0000000000007918 */ /* 0x000fe20000000000 */
[----:B------:R-:W0:Y:S01]  /*0390*/  SHFL.IDX PT, R5, R5, RZ, 0x1f ;  /* 0x00001fff05057589 */ /* 0x000e2200000e0000 */
[C---:B------:R-:W-:Y:S01]  /*03a0*/  VIADD R31, R7.reuse, 0xffffffff ;  /* 0xffffffff071f7836 */ /* 0x040fe20000000000 */
[----:B------:R-:W-:Y:S01]  /*03b0*/  ULDC.64 UR36, c[0x0][0x208] ;  /* 0x0000820000247ab9 */ /* 0x000fe20000000a00 */
[----:B------:R-:W-:-:S03]  /*03c0*/  ISETP.NE.AND P2, PT, R7, RZ, PT ;  /* 0x000000ff0700720c */ /* 0x000fc60003f45270 */
[----:B------:R-:W-:Y:S02]  /*03d0*/  ISETP.GE.U32.AND P3, PT, R31, 0x2, PT ;  /* 0x000000021f00780c */ /* 0x000fe40003f66070 */
[----:B-----5:R-:W-:Y:S02]  /*03e0*/  ISETP.NE.OR P0, PT, R6, RZ, !P0 ;  /* 0x000000ff0600720c */ /* 0x020fe40004705670 */
[----:B-1----:R-:W-:Y:S02]  /*03f0*/  ISETP.NE.OR P1, PT, R3, RZ, !P1 ;  /* 0x000000ff0300720c */ /* 0x002fe40004f25670 */
[----:B------:R-:W-:Y:S02]  /*0400*/  SHF.R.S32.HI R3, RZ, 0x1f, R2 ;  /* 0x0000001fff037819 */ /* 0x000fe40000011402 */
[----:B0-----:R-:W-:Y:S02]  /*0410*/  R2UR UR43, R5 ;  /* 0x00000000052b72ca */ /* 0x001fe400000e0000 */
[----:B------:R-:W-:-:S05]  /*0420*/  LEA.HI R3, R3, R2, RZ, 0x2 ;  /* 0x0000000203037211 */ /* 0x000fca00078f10ff */
[----:B------:R-:W-:Y:S01]  /*0430*/  VOTEU.ALL UP0, P0 ;  /* 0x00000000003f7886 */ /* 0x000fe20000000000 */
[----:B------:R-:W-:Y:S01]  /*0440*/  LOP3.LUT R3, R3, 0xfffffffc, RZ, 0xc0, !PT ;  /* 0xfffffffc03037812 */ /* 0x000fe200078ec0ff */
[----:B------:R-:W-:-:S03]  /*0450*/  VOTEU.ALL UP1, P1 ;  /* 0x00000000003f7886 */ /* 0x000fc60000820000 */
[----:B------:R-:W0:Y:S01]  /*0460*/  @!UP0 S2UR UR7, SR_CgaCtaId ;  /* 0x00000000000789c3 */ /* 0x000e220000008800 */
[----:B------:R-:W-:Y:S01]  /*0470*/  @!UP0 UMOV UR6, 0x400 ;  /* 0x0000040000068882 */ /* 0x000fe20000000000 */
[----:B------:R-:W-:-:S04]  /*0480*/  @!UP0 UIADD3 UR4, -UR4, 0x100000, URZ ;  /* 0x0010000004048890 */ /* 0x000fc8000fffe13f */
[----:B------:R-:W-:Y:S02]  /*0490*/  @!UP0 USHF.L.U32 UR5, UR4, 0xb, URZ ;  /* 0x0000000b04058899 */ /* 0x000fe4000800063f */
[----:B------:R-:W-:Y:S01]  /*04a0*/  @!UP0 USHF.L.U32 UR4, UR4, 0x1, URZ ;  /* 0x0000000104048899 */ /* 0x000fe2000800063f */
[----:B------:R-:W-:Y:S01]  /*04b0*/  IMAD.IADD R14, R2, 0x1, -R3 ;  /* 0x00000001020e7824 */ /* 0x000fe200078e0a03 */
[----:B------:R-:W-:Y:S01]  /*04c0*/  @!UP1 UMOV UR9, 0x400 ;  /* 0x0000040000099882 */ /* 0x000fe20000000000 */
[----:B------:R-:W-:Y:S01]  /*04d0*/  VOTEU.ALL UP2, P1 ;  /* 0x00000000003f7886 */ /* 0x000fe20000840000 */
[----:B------:R-:W-:Y:S01]  /*04e0*/  VOTEU.ALL UP3, P1 ;  /* 0x00000000003f7886 */ /* 0x000fe20000860000 */
[----:B------:R-:W-:Y:S01]  /*04f0*/  VOTEU.ALL UP4, P1 ;  /* 0x00000000003f7886 */ /* 0x000fe20000880000 */
[----:B------:R-:W1:Y:S01]  /*0500*/  @!UP1 S2UR UR10, SR_CgaCtaId ;  /* 0x00000000000a99c3 */ /* 0x000e620000008800 */
[----:B------:R-:W-:Y:S01]  /*0510*/  VOTEU.ALL UP5, P1 ;  /* 0x00000000003f7886 */ /* 0x000fe200008a0000 */
[----:B------:R-:W-:-:S04]  /*0520*/  SHF.R.S32.HI R3, RZ, 0x1f, R4 ;  /* 0x0000001fff037819 */ /* 0x000fc80000011404 */
[----:B------:R-:W-:-:S04]  /*0530*/  LEA.HI R3, R3, R4, RZ, 0x7 ;  /* 0x0000000403037211 */ /* 0x000fc800078f38ff */
[----:B------:R-:W-:-:S05]  /*0540*/  LOP3.LUT R3, R3, 0xffffff80, RZ, 0xc0, !PT ;  /* 0xffffff8003037812 */ /* 0x000fca00078ec0ff */
[----:B------:R-:W-:Y:S01]  /*0550*/  IMAD.IADD R5, R4, 0x1, -R3 ;  /* 0x0000000104057824 */ /* 0x000fe200078e0a03 */
[----:B0-----:R-:W-:Y:S02]  /*0560*/  @!UP0 ULEA UR8, UR7, UR6, 0x18 ;  /* 0x0000000607088291 */ /* 0x001fe4000f8ec03f */
[----:B------:R-:W-:-:S04]  /*0570*/  @!UP1 UIADD3 UR6, -UR11, 0x100000, URZ ;  /* 0x001000000b069890 */ /* 0x000fc8000fffe13f */
[----:B------:R-:W-:Y:S02]  /*0580*/  @!UP1 USHF.L.U32 UR7, UR6, 0xb, URZ ;  /* 0x0000000b06079899 */ /* 0x000fe4000800063f */
[----:B------:R-:W-:Y:S01]  /*0590*/  @!UP1 USHF.L.U32 UR6, UR6, 0x1, URZ ;  /* 0x0000000106069899 */ /* 0x000fe2000800063f */
[----:B------:R-:W-:Y:S01]  /*05a0*/  VOTEU.ALL UP0, P0 ;  /* 0x00000000003f7886 */ /* 0x000fe20000000000 */
[----:B-1----:R-:W-:Y:S01]  /*05b0*/  @!UP1 ULEA UR9, UR10, UR9, 0x18 ;  /* 0x000000090a099291 */ /* 0x002fe2000f8ec03f */
[----:B------:R-:W-:Y:S02]  /*05c0*/  VOTEU.ALL UP1, P0 ;  /* 0x00000000003f7886 */ /* 0x000fe40000020000 */
[----:B------:R-:W-:Y:S01]  /*05d0*/  ULDC.64 UR10, c[0x0][0x598] ;  /* 0x00016600000a7ab9 */ /* 0x000fe20000000a00 */
[----:B------:R-:W-:Y:S01]  /*05e0*/  ISETP.NE.AND P0, PT, R14, 0x3, PT ;  /* 0x000000030e00780c */ /* 0x000fe20003f05270 */
[----:B------:R-:W0:Y:S02]  /*05f0*/  FENCE.VIEW.ASYNC.S ;  /* 0x00000000000073c6 */ /* 0x000e240000000000 */
[----:B0-----:R0:W2:Y:S01]  /*0600*/  @!UP0 SYNCS.EXCH.64 URZ, [UR8+0x90], UR4 ;  /* 0x00009004083f85b2 */ /* 0x0010a20008000100 */
[----:B------:R-:W-:-:S02]  /*0610*/  ISETP.NE.U32.AND P1, PT, RZ, UR10, PT ;  /* 0x0000000aff007c0c */ /* 0x000fc4000bf25070 */
[----:B------:R-:W-:Y:S02]  /*0620*/  ISETP.EQ.OR P0, PT, R14, RZ, !P0 ;  /* 0x000000ff0e00720c */ /* 0x000fe40004702670 */
[----:B------:R-:W-:Y:S02]  /*0630*/  ISETP.NE.AND.EX P1, PT, RZ, UR11, PT, P1 ;  /* 0x0000000bff007c0c */ /* 0x000fe4000bf25310 */
[----:B------:R-:W-:-:S04]  /*0640*/  ISETP.EQ.AND P0, PT, R7, RZ, P0 ;  /* 0x000000ff0700720c */ /* 0x000fc80000702270 */
[----:B------:R-:W-:-:S04]  /*0650*/  SEL R23, RZ, 0x1, !P0 ;  /* 0x00000001ff177807 */ /* 0x000fc80004000000 */
[----:B------:R-:W-:Y:S01]  /*0660*/  SEL R23, R23, 0x2, P3 ;  /* 0x0000000217177807 */ /* 0x000fe20001800000 */
[----:B------:R0:W2:Y:S01]  /*0670*/  @!UP1 SYNCS.EXCH.64 URZ, [UR8+0x98], UR4 ;  /* 0x00009804083f95b2 */ /* 0x0000a20008000100 */
[----:B------:R-:W-:Y:S01]  /*0680*/  NOP ;  /* 0x0000000000007918 */ /* 0x000fe20000000000 */
[----:B------:R0:W2:Y:S01]  /*0690*/  @!UP2 SYNCS.EXCH.64 URZ, [UR9+0x70], UR6 ;  /* 0x00007006093fa5b2 */ /* 0x0000a20008000100 */
[----:B------:R0:W2:Y:S01]  /*06a0*/  @!UP3 SYNCS.EXCH.64 URZ, [UR9+0x78], UR6 ;  /* 0x00007806093fb5b2 */ /* 0x0000a20008000100 */
[----:B------:R0:W2:Y:S01]  /*06b0*/  @!UP4 SYNCS.EXCH.64 URZ, [UR9+0x80], UR6 ;  /* 0x00008006093fc5b2 */ /* 0x0000a20008000100 */
[----:B------:R0:W2:Y:S01]  /*06c0*/  @!UP5 SYNCS.EXCH.64 URZ, [UR9+0x88], UR6 ;  /* 0x00008806093fd5b2 */ /* 0x0000a20008000100 */
[----:B------:R-:W-:Y:S01]  /*06d0*/  NOP ;  /* 0x0000000000007918 */ /* 0x000fe20000000000 */
[----:B--234-:R-:W-:Y:S06]  /*06e0*/  BAR.SYNC.DEFER_BLOCKING 0x0 ;  /* 0x0000000000007b1d */ /* 0x01cfec0000010000 */
[----:B0-----:R-:W-:Y:S05]  /*06f0*/  @!P1 BRA `(.L_x_3) ;  /* 0x00000000001c9947 */ /* 0x001fea0003800000 */
[----:B------:R-:W0:Y:S02]  /*0700*/  LDC.64 R2, c[0x0][0x598] ;  /* 0x00016600ff027b82 */ /* 0x000e240000000a00 */
[----:B0-----:R-:W2:Y:S02]  /*0710*/  LDG.E.64 R2, desc[UR36][R2.64] ;  /* 0x0000002402027981 */ /* 0x001ea4000c1e1b00 */
[----:B--2---:R-:W-:-:S04]  /*0720*/  ISETP.NE.U32.AND P0, PT, R2, RZ, PT ;  /* 0x000000ff0200720c */ /* 0x004fc80003f05070 */
[----:B------:R-:W-:-:S13]  /*0730*/  ISETP.NE.AND.EX P0, PT, R3, RZ, PT, P0 ;  /* 0x000000ff0300720c */ /* 0x000fda0003f05300 */
[----:B------:R-:W-:Y:S05]  /*0740*/  @!P0 BRA `(.L_x_3) ;  /* 0x0000000000088947 */ /* 0x000fea0003800000 */
[----:B------:R1:W5:Y:S01]  /*0750*/  LD.E R88, desc[UR36][R2.64] ;  /* 0x0000002402587980 */ /* 0x000362000c101900 */
[----:B------:R-:W-:Y:S05]  /*0760*/  BRA `(.L_x_4) ;  /* 0x0000000000247947 */ /* 0x000fea0003800000 */
.L_x_3:
[----:B------:R-:W-:Y:S02]  /*0770*/  ULDC.64 UR4, c[0x0][0x588] ;  /* 0x0001620000047ab9 */ /* 0x000fe40000000a00 */
[----:B------:R-:W-:-:S04]  /*0780*/  ISETP.NE.U32.AND P0, PT, RZ, UR4, PT ;  /* 0x00000004ff007c0c */ /* 0x000fc8000bf05070 */
[----:B------:R-:W-:-:S13]  /*0790*/  ISETP.NE.AND.EX P0, PT, RZ, UR5, PT, P0 ;  /* 0x00000005ff007c0c */ /* 0x000fda000bf05300 */
[----:B------:R-:W-:Y:S05]  /*07a0*/  @!P0 BRA `(.L_x_5) ;  /* 0x00000000000c8947 */ /* 0x000fea0003800000 */
[----:B------:R-:W0:Y:S02]  /*07b0*/  LDC.64 R88, c[0x0][0x588] ;  /* 0x00016200ff587b82 */ /* 0x000e240000000a00 */
[----:B0-----:R0:W5:Y:S01]  /*07c0*/  LDG.E R88, desc[UR36][R88.64] ;  /* 0x0000002458587981 */ /* 0x001162000c1e1900 */
[----:B------:R-:W-:Y:S05]  /*07d0*/  BRA `(.L_x_4) ;  /* 0x0000000000087947 */ /* 0x000fea0003800000 */
.L_x_5:
[----:B------:R-:W-:Y:S02]  /*07e0*/  ULDC UR4, c[0x0][0x580] ;  /* 0x0001600000047ab9 */ /* 0x000fe40000000800 */
[----:B------:R-:W-:-:S07]  /*07f0*/  IMAD.U32 R88, RZ, RZ, UR4 ;  /* 0x00000004ff587e24 */ /* 0x000fce000f8e00ff */
.L_x_4:
[----:B------:R-:W-:Y:S02]  /*0800*/  ULDC.64 UR4, c[0x0][0x5a0] ;  /* 0x0001680000047ab9 */ /* 0x000fe40000000a00 */
[----:B------:R-:W-:-:S04]  /*0810*/  ISETP.NE.U32.AND P0, PT, RZ, UR4, PT ;  /* 0x00000004ff007c0c */ /* 0x000fc8000bf05070 */
[----:B------:R-:W-:-:S13]  /*0820*/  ISETP.NE.AND.EX P0, PT, RZ, UR5, PT, P0 ;  /* 0x00000005ff007c0c */ /* 0x000fda000bf05300 */
[----:B------:R-:W-:Y:S05]  /*0830*/  @!P0 BRA `(.L_x_6) ;  /* 0x00000000001c8947 */ /* 0x000fea0003800000 */
[----:B-1----:R-:W1:Y:S02]  /*0840*/  LDC.64 R2, c[0x0][0x5a0] ;  /* 0x00016800ff027b82 */ /* 0x002e640000000a00 */
[----:B-1----:R-:W2:Y:S02]  /*0850*/  LDG.E.64 R2, desc[UR36][R2.64] ;  /* 0x0000002402027981 */ /* 0x002ea4000c1e1b00 */
[----:B--2---:R-:W-:-:S04]  /*0860*/  ISETP.NE.U32.AND P0, PT, R2, RZ, PT ;  /* 0x000000ff0200720c */ /* 0x004fc80003f05070 */
[----:B------:R-:W-:-:S13]  /*0870*/  ISETP.NE.AND.EX P0, PT, R3, RZ, PT, P0 ;  /* 0x000000ff0300720c */ /* 0x000fda0003f05300 */
[----:B------:R-:W-:Y:S05]  /*0880*/  @!P0 BRA `(.L_x_6) ;  /* 0x0000000000088947 */ /* 0x000fea0003800000 */
[----:B0-----:R2:W5:Y:S01]  /*0890*/  LD.E R89, desc[UR36][R2.64] ;  /* 0x0000002402597980 */ /* 0x001562000c101900 */
[----:B------:R-:W-:Y:S05]  /*08a0*/  BRA `(.L_x_7) ;  /* 0x0000000000247947 */ /* 0x000fea0003800000 */
.L_x_6:
[----:B------:R-:W-:Y:S02]  /*08b0*/  ULDC.64 UR4, c[0x0][0x590] ;  /* 0x0001640000047ab9 */ /* 0x000fe40000000a00 */
[----:B------:R-:W-:-:S04]  /*08c0*/  ISETP.NE.U32.AND P0, PT, RZ, UR4, PT ;  /* 0x00000004ff007c0c */ /* 0x000fc8000bf05070 */
[----:B------:R-:W-:-:S13]  /*08d0*/  ISETP.NE.AND.EX P0, PT, RZ, UR5, PT, P0 ;  /* 0x00000005ff007c0c */ /* 0x000fda000bf05300 */
[----:B------:R-:W-:Y:S05]  /*08e0*/  @!P0 BRA `(.L_x_8) ;  /* 0x00000000000c8947 */ /* 0x000fea0003800000 */
[----:B-1----:R-:W0:Y:S02]  /*08f0*/  LDC.64 R2, c[0x0][0x590] ;  /* 0x00016400ff027b82 */ /* 0x002e240000000a00 */
[----:B0-----:R0:W5:Y:S01]  /*0900*/  LDG.E R89, desc[UR36][R2.64] ;  /* 0x0000002402597981 */ /* 0x001162000c1e1900 */
[----:B------:R-:W-:Y:S05]  /*0910*/  BRA `(.L_x_7) ;  /* 0x0000000000087947 */ /* 0x000fea0003800000 */
.L_x_8:
[----:B------:R-:W-:Y:S02]  /*0920*/  ULDC UR4, c[0x0][0x584] ;  /* 0x0001610000047ab9 */ /* 0x000fe40000000800 */
[----:B0-----:R-:W-:-:S07]  /*0930*/  IMAD.U32 R89, RZ, RZ, UR4 ;  /* 0x00000004ff597e24 */ /* 0x001fce000f8e00ff */
.L_x_7:
[----:B012---:R-:W0:Y:S01]  /*0940*/  LDC R2, c[0x0][0x65c] ;  /* 0x00019700ff027b82 */ /* 0x007e220000000800 */
[----:B------:R-:W1:Y:S01]  /*0950*/  S2R R15, SR_CTAID.Y ;  /* 0x00000000000f7919 */ /* 0x000e620000002600 */
[----:B------:R-:W-:Y:S01]  /*0960*/  ULDC UR6, c[0x0][0x28c] ;  /* 0x0000a30000067ab9 */ /* 0x000fe20000000800 */
[----:B------:R-:W-:Y:S01]  /*0970*/  ISETP.NE.AND P0, PT, R7, 0x2, PT ;  /* 0x000000020700780c */ /* 0x000fe20003f05270 */
[----:B------:R-:W-:Y:S01]  /*0980*/  UIADD3 UR6, UR6, 0x3f, URZ ;  /* 0x0000003f06067890 */ /* 0x000fe2000fffe03f */
[----:B------:R-:W2:Y:S01]  /*0990*/  S2R R6, SR_CTAID.X ;  /* 0x0000000000067919 */ /* 0x000ea20000002500 */
[----:B------:R-:W-:Y:S01]  /*09a0*/  UMOV UR38, URZ ;  /* 0x0000003f00267c82 */ /* 0x000fe20008000000 */
[----:B------:R-:W-:Y:S01]  /*09b0*/  UMOV UR39, URZ ;  /* 0x0000003f00277c82 */ /* 0x000fe20008000000 */
[----:B------:R-:W-:Y:S01]  /*09c0*/  USHF.R.S32.HI UR7, URZ, 0x1f, UR6 ;  /* 0x0000001f3f077899 */ /* 0x000fe20008011406 */
[----:B------:R-:W-:-:S03]  /*09d0*/  ULDC.64 UR8, c[0x0][0x650] ;  /* 0x0001940000087ab9 */ /* 0x000fc60000000a00 */
[----:B------:R-:W-:-:S04]  /*09e0*/  ULEA.HI UR7, UR7, UR6, URZ, 0x6 ;  /* 0x0000000607077291 */ /* 0x000fc8000f8f303f */
[----:B------:R-:W-:Y:S01]  /*09f0*/  USHF.R.S32.HI UR40, URZ, 0x6, UR7 ;  /* 0x000000063f287899 */ /* 0x000fe20008011407 */
[----:B0-----:R-:W-:-:S13]  /*0a00*/  ISETP.NE.AND P1, PT, R2, 0x1, PT ;  /* 0x000000010200780c */ /* 0x001fda0003f25270 */
[----:B------:R-:W2:Y:S01]  /*0a10*/  @P1 LDC R17, c[0x0][0x10] ;  /* 0x00000400ff111b82 */ /* 0x000ea20000000800 */
[----:B-1----:R-:W-:Y:S02]  /*0a20*/  @P1 IMAD.MOV.U32 R8, RZ, RZ, R15 ;  /* 0x000000ffff081224 */ /* 0x002fe400078e000f */
[----:B------:R-:W-:Y:S02]  /*0a30*/  @P1 IMAD.MOV.U32 R9, RZ, RZ, RZ ;  /* 0x000000ffff091224 */ /* 0x000fe400078e00ff */
[----:B------:R-:W-:-:S03]  /*0a40*/  @P1 IMAD.MOV.U32 R7, RZ, RZ, RZ ;  /* 0x000000ffff071224 */ /* 0x000fc600078e00ff */
[----:B------:R-:W0:Y:S01]  /*0a50*/  @!P1 LDC R3, c[0x0][0xc] ;  /* 0x00000300ff039b82 */ /* 0x000e220000000800 */
[----:B------:R-:W-:Y:S01]  /*0a60*/  ULDC UR4, c[0x0][0xc] ;  /* 0x0000030000047ab9 */ /* 0x000fe20000000800 */
[----:B------:R-:W-:Y:S02]  /*0a70*/  ULDC UR5, c[0x0][0x10] ;  /* 0x0000040000057ab9 */ /* 0x000fe40000000800 */
[----:B------:R-:W-:-:S04]  /*0a80*/  UIMAD.WIDE.U32 UR4, UR4, UR5, URZ ;  /* 0x00000005040472a5 */ /* 0x000fc8000f8e003f */
[----:B------:R-:W1:Y:S01]  /*0a90*/  LDC R0, c[0x0][0x14] ;  /* 0x00000500ff007b82 */ /* 0x000e620000000800 */
[----:B--2---:R-:W-:-:S04]  /*0aa0*/  @P1 IMAD.WIDE.U32 R16, R6, R17, R8 ;  /* 0x0000001106101225 */ /* 0x004fc800078e0008 */
[----:B------:R-:W-:Y:S02]  /*0ab0*/  @P1 IMAD.IADD R17, R17, 0x1, R7 ;  /* 0x0000000111111824 */ /* 0x000fe400078e0207 */
[----:B------:R-:W-:Y:S02]  /*0ac0*/  IMAD.MOV.U32 R7, RZ, RZ, RZ ;  /* 0x000000ffff077224 */ /* 0x000fe400078e00ff */
[----:B0-----:R-:W-:-:S04]  /*0ad0*/  @!P1 IMAD.WIDE.U32 R8, R3, R15, R6 ;  /* 0x0000000f03089225 */ /* 0x001fc800078e0006 */
[----:B------:R-:W-:Y:S02]  /*0ae0*/  @!P1 IMAD.MOV.U32 R16, RZ, RZ, R8 ;  /* 0x000000ffff109224 */ /* 0x000fe400078e0008 */
[----:B-1----:R-:W-:-:S04]  /*0af0*/  IMAD.WIDE.U32 R10, R0, UR4, RZ ;  /* 0x00000004000a7c25 */ /* 0x002fc8000f8e00ff */
[----:B------:R-:W-:Y:S01]  /*0b00*/  IMAD R3, R0, UR5, RZ ;  /* 0x0000000500037c24 */ /* 0x000fe2000f8e02ff */
[----:B------:R0:W-:Y:S01]  /*0b10*/  STL.64 [R1], R10 ;  /* 0x0000000a01007387 */ /* 0x0001e20000100a00 */
[----:B------:R-:W-:Y:S02]  /*0b20*/  @!P1 IMAD.MOV.U32 R17, RZ, RZ, R9 ;  /* 0x000000ffff119224 */ /* 0x000fe400078e0009 */
[----:B------:R-:W-:Y:S01]  /*0b30*/  IMAD.IADD R0, R11, 0x1, R3 ;  /* 0x000000010b007824 */ /* 0x000fe200078e0203 */
[----:B------:R-:W-:Y:S06]  /*0b40*/  @P0 BRA `(.L_x_9) ;  /* 0x0000000000200947 */ /* 0x000fec0003800000 */
[----:B------:R-:W-:Y:S01]  /*0b50*/  UISETP.GE.U32.AND UP0, UPT, UR40, 0x6, UPT ;  /* 0x000000062800788c */ /* 0x000fe2000bf06070 */
[----:B------:R-:W-:Y:S01]  /*0b60*/  IADD3 R16, P0, R16, R10, RZ ;  /* 0x0000000a10107210 */ /* 0x000fe20007f1e0ff */
[----:B------:R-:W-:Y:S01]  /*0b70*/  UIMAD.WIDE.U32 UR4, UR40, -0x55555555, URZ ;  /* 0xaaaaaaab280478a5 */ /* 0x000fe2000f8e003f */
[----:B------:R-:W-:-:S03]  /*0b80*/  UMOV UR39, URZ ;  /* 0x0000003f00277c82 */ /* 0x000fc60008000000 */
[----:B------:R-:W-:Y:S01]  /*0b90*/  USHF.R.U32.HI UR4, URZ, 0x2, UR5 ;  /* 0x000000023f047899 */ /* 0x000fe20008011605 */
[----:B------:R-:W-:-:S03]  /*0ba0*/  IMAD.X R17, R0, 0x1, R17, P0 ;  /* 0x0000000100117824 */ /* 0x000fc600000e0611 */
[----:B------:R-:W-:Y:S02]  /*0bb0*/  UIMAD UR38, UR4, -0x6, UR40 ;  /* 0xfffffffa042678a4 */ /* 0x000fe4000f8e0228 */
[----:B------:R-:W-:-:S12]  /*0bc0*/  @UP0 ULOP3.LUT UR39, UR4, 0x1, URZ, 0xc0, !UPT ;  /* 0x0000000104270892 */ /* 0x000fd8000f8ec03f */
.L_x_9:
[----:B------:R-:W-:Y:S01]  /*0bd0*/  ISETP.GE.U32.AND P0, PT, R16, UR8, PT ;  /* 0x0000000810007c0c */ /* 0x000fe2000bf06070 */
[----:B------:R-:W-:Y:S01]  /*0be0*/  IMAD.MOV.U32 R22, RZ, RZ, -0x1 ;  /* 0xffffffffff167424 */ /* 0x000fe200078e00ff */
[----:B------:R-:W-:Y:S01]  /*0bf0*/  PRMT R3, RZ, 0x7610, R3 ;  /* 0x00007610ff037816 */ /* 0x000fe20000000003 */
[----:B------:R-:W-:Y:S01]  /*0c00*/  IMAD.MOV.U32 R18, RZ, RZ, -0x1 ;  /* 0xffffffffff127424 */ /* 0x000fe200078e00ff */
[----:B------:R-:W-:Y:S01]  /*0c10*/  ISETP.GE.U32.AND.EX P0, PT, R17, UR9, PT, P0 ;  /* 0x0000000911007c0c */ /* 0x000fe2000bf06100 */
[----:B------:R-:W-:-:S12]  /*0c20*/  IMAD.MOV.U32 R19, RZ, RZ, -0x1 ;  /* 0xffffffffff137424 */ /* 0x000fd800078e00ff */
[----:B------:R-:W-:Y:S05]  /*0c30*/  @P0 BRA `(.L_x_10) ;  /* 0x0000000400580947 */ /* 0x000fea0003800000 */
[----:B------:R-:W1:Y:S01]  /*0c40*/  LDC.64 R20, c[0x0][0x628] ;  /* 0x00018a00ff147b82 */ /* 0x000e620000000a00 */
[----:B------:R-:W-:Y:S02]  /*0c50*/  IMAD.MOV.U32 R8, RZ, RZ, R16 ;  /* 0x000000ffff087224 */ /* 0x000fe400078e0010 */
[----:B------:R-:W-:-:S05]  /*0c60*/  IMAD.MOV.U32 R9, RZ, RZ, R17 ;  /* 0x000000ffff097224 */ /* 0x000fca00078e0011 */
[----:B------:R-:W2:Y:S08]  /*0c70*/  LDC R18, c[0x0][0x630] ;  /* 0x00018c00ff127b82 */ /* 0x000eb00000000800 */
[----:B------:R-:W3:Y:S01]  /*0c80*/  LDC.64 R24, c[0x0][0x620] ;  /* 0x00018800ff187b82 */ /* 0x000ee20000000a00 */
[----:B-1----:R-:W-:-:S04]  /*0c90*/  ISETP.NE.U32.AND P0, PT, R20, RZ, PT ;  /* 0x000000ff1400720c */ /* 0x002fc80003f05070 */
[----:B------:R-:W-:-:S13]  /*0ca0*/  ISETP.NE.AND.EX P0, PT, R21, RZ, PT, P0 ;  /* 0x000000ff1500720c */ /* 0x000fda0003f05300 */
[----:B--23--:R-:W-:Y:S05]  /*0cb0*/  @!P0 BRA `(.L_x_11) ;  /* 0x0000000000288947 */ /* 0x00cfea0003800000 */
[----:B------:R-:W1:Y:S02]  /*0cc0*/  LDC R3, c[0x0][0x634] ;  /* 0x00018d00ff037b82 */ /* 0x000e640000000800 */
[----:B-1----:R-:W-:-:S05]  /*0cd0*/  IADD3 R3, P0, R16, R3, RZ ;  /* 0x0000000310037210 */ /* 0x002fca0007f1e0ff */
[----:B------:R-:W-:-:S04]  /*0ce0*/  IMAD.X R19, RZ, RZ, R17, P0 ;  /* 0x000000ffff137224 */ /* 0x000fc800000e0611 */
[----:B------:R-:W-:-:S04]  /*0cf0*/  IMAD.WIDE.U32 R8, R19, R20, RZ ;  /* 0x0000001413087225 */ /* 0x000fc800078e00ff */
[----:B0-----:R-:W-:-:S04]  /*0d00*/  IMAD.WIDE.U32 R10, P0, R3, R21, R8 ;  /* 0x00000015030a7225 */ /* 0x001fc80007800008 */
[----:B------:R-:W-:-:S04]  /*0d10*/  IMAD.WIDE.U32 R8, R3, R20, RZ ;  /* 0x0000001403087225 */ /* 0x000fc800078e00ff */
[----:B------:R-:W-:Y:S01]  /*0d20*/  IMAD.X R13, RZ, RZ, RZ, P0 ;  /* 0x000000ffff0d7224 */ /* 0x000fe200000e06ff */
[----:B------:R-:W-:Y:S01]  /*0d30*/  IADD3 RZ, P0, R9, R10, RZ ;  /* 0x0000000a09ff7210 */ /* 0x000fe20007f1e0ff */
[----:B------:R-:W-:-:S04]  /*0d40*/  IMAD.MOV.U32 R12, RZ, RZ, R11 ;  /* 0x000000ffff0c7224 */ /* 0x000fc800078e000b */
[----:B------:R-:W-:-:S08]  /*0d50*/  IMAD.WIDE.U32.X R8, R19, R21, R12, P0 ;  /* 0x0000001513087225 */ /* 0x000fd000000e040c */
.L_x_11:
[-CC-:B------:R-:W-:Y:S01]  /*0d60*/  SHF.R.U64 R30, R8, R18.reuse, R9.reuse ;  /* 0x00000012081e7219 */ /* 0x180fe20000001209 */
[----:B------:R-:W1:Y:S01]  /*0d70*/  LDC R12, c[0x0][0x618] ;  /* 0x00018600ff0c7b82 */ /* 0x000e620000000800 */
[----:B------:R-:W-:Y:S01]  /*0d80*/  SHF.R.U32.HI R7, RZ, R18, R9 ;  /* 0x00000012ff077219 */ /* 0x000fe20000011609 */
[----:B------:R-:W-:Y:S01]  /*0d90*/  ULDC UR4, c[0x0][0x150] ;  /* 0x0000540000047ab9 */ /* 0x000fe20000000800 */
[----:B0-----:R-:W-:Y:S02]  /*0da0*/  IADD3 R11, P0, RZ, -R30, RZ ;  /* 0x8000001eff0b7210 */ /* 0x001fe40007f1e0ff */
[----:B------:R-:W-:-:S03]  /*0db0*/  I2FP.F32.U32 R3, R6 ;  /* 0x0000000600037245 */ /* 0x000fc60000201000 */
[----:B------:R-:W0:Y:S01]  /*0dc0*/  LDC.64 R26, c[0x0][0x640] ;  /* 0x00019000ff1a7b82 */ /* 0x000e220000000a00 */
[----:B------:R-:W-:Y:S02]  /*0dd0*/  IMAD.X R13, RZ, RZ, ~R7, P0 ;  /* 0x000000ffff0d7224 */ /* 0x000fe400000e0e07 */
[----:B------:R-:W-:Y:S01]  /*0de0*/  FMUL R3, R3, UR4 ;  /* 0x0000000403037c20 */ /* 0x000fe20008400000 */
[----:B------:R-:W-:Y:S01]  /*0df0*/  IMAD.WIDE.U32 R8, R11, R24, R16 ;  /* 0x000000180b087225 */ /* 0x000fe200078e0010 */
[----:B------:R-:W-:-:S03]  /*0e00*/  ULDC UR4, c[0x0][0x154] ;  /* 0x0000550000047ab9 */ /* 0x000fc60000000800 */
[----:B------:R-:W-:Y:S01]  /*0e10*/  IMAD R10, R13, R24, RZ ;  /* 0x000000180d0a7224 */ /* 0x000fe200078e02ff */
[----:B------:R-:W2:Y:S01]  /*0e20*/  LDC R7, c[0x0][0x144] ;  /* 0x00005100ff077b82 */ /* 0x000ea20000000800 */
[----:B------:R-:W3:Y:S02]  /*0e30*/  F2I.U32.TRUNC.NTZ R3, R3 ;  /* 0x0000000300037305 */ /* 0x000ee4000020f000 */
[----:B------:R-:W-:-:S04]  /*0e40*/  IMAD R11, R11, R25, R10 ;  /* 0x000000190b0b7224 */ /* 0x000fc800078e020a */
[----:B------:R-:W-:Y:S01]  /*0e50*/  IMAD.IADD R9, R9, 0x1, R11 ;  /* 0x0000000109097824 */ /* 0x000fe200078e020b */
[----:B------:R-:W4:Y:S01]  /*0e60*/  LDC R18, c[0x0][0x608] ;  /* 0x00018200ff127b82 */ /* 0x000f220000000800 */
[----:B------:R-:W-:-:S03]  /*0e70*/  IMAD.MOV.U32 R11, RZ, RZ, -0x1 ;  /* 0xffffffffff0b7424 */ /* 0x000fc600078e00ff */
[-C--:B-1----:R-:W-:Y:S02]  /*0e80*/  SHF.R.U64 R22, R8, R12.reuse, R9 ;  /* 0x0000000c08167219 */ /* 0x082fe40000001209 */
[----:B------:R-:W-:Y:S02]  /*0e90*/  I2FP.F32.U32 R8, R15 ;  /* 0x0000000f00087245 */ /* 0x000fe40000201000 */
[----:B------:R-:W1:Y:S01]  /*0ea0*/  LDC R24, c[0x0][0x658] ;  /* 0x00019600ff187b82 */ /* 0x000e620000000800 */
[----:B0-----:R-:W-:Y:S01]  /*0eb0*/  ISETP.NE.U32.AND P0, PT, R26, RZ, PT ;  /* 0x000000ff1a00720c */ /* 0x001fe20003f05070 */
[----:B---3--:R-:W-:Y:S01]  /*0ec0*/  IMAD.MOV R10, RZ, RZ, -R3 ;  /* 0x000000ffff0a7224 */ /* 0x008fe200078e0a03 */
[----:B------:R-:W-:Y:S01]  /*0ed0*/  SHF.R.U32.HI R9, RZ, R12, R9 ;  /* 0x0000000cff097219 */ /* 0x000fe20000011609 */
[----:B------:R-:W-:Y:S01]  /*0ee0*/  FMUL R8, R8, UR4 ;  /* 0x0000000408087c20 */ /* 0x000fe20008400000 */
[----:B------:R-:W-:-:S03]  /*0ef0*/  ISETP.NE.AND.EX P0, PT, R27, RZ, PT, P0 ;  /* 0x000000ff1b00720c */ /* 0x000fc60003f05300 */
[----:B------:R-:W0:Y:S01]  /*0f00*/  LDC R20, c[0x0][0x148] ;  /* 0x00005200ff147b82 */ /* 0x000e220000000800 */
[----:B--2---:R-:W-:-:S07]  /*0f10*/  IMAD R3, R7, R10, R6 ;  /* 0x0000000a07037224 */ /* 0x004fce00078e0206 */
[----:B------:R-:W2:Y:S01]  /*0f20*/  LDC R21, c[0x0][0x600] ;  /* 0x00018000ff157b82 */ /* 0x000ea20000000800 */
[-CC-:B----4-:R-:W-:Y:S02]  /*0f30*/  SHF.R.U64 R32, R22, R18.reuse, R9.reuse ;  /* 0x0000001216207219 */ /* 0x190fe40000001209 */
[----:B------:R-:W-:Y:S01]  /*0f40*/  SHF.R.U32.HI R7, RZ, R18, R9 ;  /* 0x00000012ff077219 */ /* 0x000fe20000011609 */
[----:B------:R-:W-:Y:S01]  /*0f50*/  IMAD.MOV.U32 R9, RZ, RZ, 0x1 ;  /* 0x00000001ff097424 */ /* 0x000fe200078e00ff */
[----:B------:R3:W4:Y:S03]  /*0f60*/  F2I.U32.TRUNC.NTZ R18, R8 ;  /* 0x0000000800127305 */ /* 0x000726000020f000 */
[----:B------:R-:W0:Y:S01]  /*0f70*/  LDC R25, c[0x0][0x648] ;  /* 0x00019200ff197b82 */ /* 0x000e220000000800 */
[-C--:B-1----:R-:W-:Y:S02]  /*0f80*/  SHF.L.U32 R6, R11, R24.reuse, RZ ;  /* 0x000000180b067219 */ /* 0x082fe400000006ff */
[----:B------:R-:W-:-:S02]  /*0f90*/  SHF.R.U64 R34, R32, R24, R7 ;  /* 0x0000001820227219 */ /* 0x000fc40000001207 */
[----:B------:R-:W-:Y:S02]  /*0fa0*/  LOP3.LUT R13, RZ, R6, RZ, 0x33, !PT ;  /* 0x00000006ff0d7212 */ /* 0x000fe400078e33ff */
[-C--:B------:R-:W-:Y:S01]  /*0fb0*/  SHF.R.U32.HI R7, RZ, R24.reuse, R7 ;  /* 0x00000018ff077219 */ /* 0x080fe20000011607 */
[----:B------:R-:W1:Y:S01]  /*0fc0*/  LDC R29, c[0x0][0x638] ;  /* 0x00018e00ff1d7b82 */ /* 0x000e620000000800 */
[----:B------:R-:W-:Y:S01]  /*0fd0*/  SHF.L.U32 R12, R9, R24, RZ ;  /* 0x00000018090c7219 */ /* 0x000fe200000006ff */
[----:B------:R-:W-:-:S06]  /*0fe0*/  IMAD.MOV.U32 R6, RZ, RZ, R34 ;  /* 0x000000ffff067224 */ /* 0x000fcc00078e0022 */
[----:B------:R-:W0:Y:S01]  /*0ff0*/  LDC R28, c[0x0][0x610] ;  /* 0x00018400ff1c7b82 */ /* 0x000e220000000800 */
[----:B---34-:R-:W-:Y:S05]  /*1000*/  @!P0 BRA `(.L_x_12) ;  /* 0x0000000000288947 */ /* 0x018fea0003800000 */
[----:B------:R-:W3:Y:S02]  /*1010*/  LDC R11, c[0x0][0x64c] ;  /* 0x00019300ff0b7b82 */ /* 0x000ee40000000800 */
[----:B---3--:R-:W-:-:S05]  /*1020*/  IADD3 R11, P0, R34, R11, RZ ;  /* 0x0000000b220b7210 */ /* 0x008fca0007f1e0ff */
[----:B------:R-:W-:-:S04]  /*1030*/  IMAD.X R19, RZ, RZ, R7, P0 ;  /* 0x000000ffff137224 */ /* 0x000fc800000e0607 */
[----:B------:R-:W-:-:S04]  /*1040*/  IMAD.WIDE.U32 R6, R19, R26, RZ ;  /* 0x0000001a13067225 */ /* 0x000fc800078e00ff */
[----:B------:R-:W-:-:S04]  /*1050*/  IMAD.WIDE.U32 R8, P0, R11, R27, R6 ;  /* 0x0000001b0b087225 */ /* 0x000fc80007800006 */
[----:B------:R-:W-:-:S04]  /*1060*/  IMAD.WIDE.U32 R6, R11, R26, RZ ;  /* 0x0000001a0b067225 */ /* 0x000fc800078e00ff */
[----:B------:R-:W-:Y:S01]  /*1070*/  IMAD.X R11, RZ, RZ, RZ, P0 ;  /* 0x000000ffff0b7224 */ /* 0x000fe200000e06ff */
[----:B------:R-:W-:Y:S01]  /*1080*/  IADD3 RZ, P0, R7, R8, RZ ;  /* 0x0000000807ff7210 */ /* 0x000fe20007f1e0ff */
[----:B------:R-:W-:-:S04]  /*1090*/  IMAD.MOV.U32 R10, RZ, RZ, R9 ;  /* 0x000000ffff0a7224 */ /* 0x000fc800078e0009 */
[----:B------:R-:W-:-:S08]  /*10a0*/  IMAD.WIDE.U32.X R6, R19, R27, R10, P0 ;  /* 0x0000001b13067225 */ /* 0x000fd000000e040a */
.L_x_12:
[----:B0-----:R-:W-:Y:S01]  /*10b0*/  SHF.R.U64 R6, R6, R25, R7 ;  /* 0x0000001906067219 */ /* 0x001fe20000001207 */
[----:B--2---:R-:W-:Y:S01]  /*10c0*/  VIADD R7, R21, 0xffffffff ;  /* 0xffffffff15077836 */ /* 0x004fe20000000000 */
[----:B------:R-:W-:Y:S01]  /*10d0*/  LOP3.LUT R13, R32, R13, RZ, 0xc0, !PT ;  /* 0x0000000d200d7212 */ /* 0x000fe200078ec0ff */
[----:B------:R-:W-:Y:S02]  /*10e0*/  IMAD.MOV R18, RZ, RZ, -R18 ;  /* 0x000000ffff127224 */ /* 0x000fe400078e0a12 */
[----:B------:R-:W-:Y:S01]  /*10f0*/  IMAD.MOV R8, RZ, RZ, -R6 ;  /* 0x000000ffff087224 */ /* 0x000fe200078e0a06 */
[----:B------:R-:W-:Y:S01]  /*1100*/  LOP3.LUT R7, R22, R7, RZ, 0xc0, !PT ;  /* 0x0000000716077212 */ /* 0x000fe200078ec0ff */
[----:B------:R-:W-:Y:S02]  /*1110*/  IMAD R12, R12, R6, R13 ;  /* 0x000000060c0c7224 */ /* 0x000fe400078e020d */
[----:B------:R-:W-:Y:S02]  /*1120*/  @P1 IMAD R3, R20, R18, R15 ;  /* 0x0000001214031224 */ /* 0x000fe400078e020f */
[----:B-1----:R-:W-:-:S02]  /*1130*/  IMAD R6, R8, R29, R34 ;  /* 0x0000001d08067224 */ /* 0x002fc400078e0222 */
[----:B------:R-:W-:Y:S02]  /*1140*/  IMAD R22, R12, R28, R3 ;  /* 0x0000001c0c167224 */ /* 0x000fe400078e0203 */
[----:B------:R-:W-:Y:S02]  /*1150*/  IMAD R7, R6, R21, R7 ;  /* 0x0000001506077224 */ /* 0x000fe400078e0207 */
[----:B------:R-:W-:Y:S02]  /*1160*/  IMAD.MOV.U32 R3, RZ, RZ, 0x1 ;  /* 0x00000001ff037424 */ /* 0x000fe400078e00ff */
[----:B------:R-:W-:Y:S01]  /*1170*/  IMAD.MOV.U32 R19, RZ, RZ, R30 ;  /* 0x000000ffff137224 */ /* 0x000fe200078e001e */
[----:B------:R-:W-:Y:S02]  /*1180*/  SEL R18, R7, R22, !P1 ;  /* 0x0000001607127207 */ /* 0x000fe40004800000 */
[----:B------:R-:W-:-:S07]  /*1190*/  SEL R22, R22, R7, !P1 ;  /* 0x0000000716167207 */ /* 0x000fce0004800000 */
.L_x_10:
[----:B------:R-:W-:Y:S05]  /*11a0*/  @!P2 BRA `(.L_x_13) ;  /* 0x00000058004ca947 */ /* 0x000fea0003800000 */
[----:B------:R-:W-:-:S13]  /*11b0*/  ISETP.GT.U32.AND P0, PT, R31, 0x1, PT ;  /* 0x000000011f00780c */ /* 0x000fda0003f04070 */
[----:B------:R-:W-:Y:S05]  /*11c0*/  @P0 EXIT ;  /* 0x000000000000094d */ /* 0x000fea0003800000 */
.L_x_14:
[----:B------:R-:W-:-:S08]  /*11d0*/  NOP ;  /* 0x0000000000007918 */ /* 0x000fd00000000000 */
[----:B------:R-:W1:Y:S02]  /*11e0*/  USETMAXREG.TRY_ALLOC.CTAPOOL UP0, 0xe8 ;  /* 0x000000e8000079c8 */ /* 0x000e640008000600 */
[----:B-1----:R-:W-:-:S13]  /*11f0*/  PLOP3.LUT P0, PT, PT, PT, UP0, 0x80, 0x0 ;  /* 0x000000000000781c */ /* 0x002fda0003f0f008 */
[----:B------:R-:W-:Y:S05]  /*1200*/  @!P0 BRA `(.L_x_14) ;  /* 0xfffffffc00f08947 */ /* 0x000fea000383ffff */
[----:B------:R-:W-:-:S13]  /*1210*/  LOP3.LUT P0, RZ, R3, 0xff, RZ, 0xc0, !PT ;  /* 0x000000ff03ff7812 */ /* 0x000fda000780c0ff */
[----:B------:R-:W-:Y:S05]  /*1220*/  @!P0 EXIT ;  /* 0x000000000000894d */ /* 0x000fea0003800000 */
[----:B------:R-:W2:Y:S01]  /*1230*/  LDL.64 R8, [R1] ;  /* 0x0000000001087983 */ /* 0x000ea20000100a00 */
[----:B------:R-:W-:Y:S01]  /*1240*/  SHF.R.S32.HI R4, RZ, 0x1f, R5 ;  /* 0x0000001fff047819 */ /* 0x000fe20000011405 */
[----:B------:R-:W1:Y:S01]  /*1250*/  S2UR UR4, SR_CgaCtaId ;  /* 0x00000000000479c3 */ /* 0x000e620000008800 */
[----:B------:R-:W-:Y:S01]  /*1260*/  UISETP.LT.AND UP0, UPT, UR40, 0x1, UPT ;  /* 0x000000012800788c */ /* 0x000fe2000bf01270 */
[----:B------:R-:W-:Y:S01]  /*1270*/  LOP3.LUT R102, R23, 0x1, RZ, 0xfc, !PT ;  /* 0x0000000117667812 */ /* 0x000fe200078efcff */
[----:B------:R-:W-:Y:S01]  /*1280*/  UIADD3 UR5, UR43, -0x1, URZ ;  /* 0xffffffff2b057890 */ /* 0x000fe2000fffe03f */
[CC--:B------:R-:W-:Y:S01]  /*1290*/  LEA.HI R3, R4.reuse, R5.reuse, RZ, 0x2 ;  /* 0x0000000504037211 */ /* 0x0c0fe200078f10ff */
[----:B------:R-:W-:Y:S01]  /*12a0*/  USEL UR42, UR40, 0x1, UP0 ;  /* 0x00000001282a7887 */ /* 0x000fe20008000000 */
[----:B------:R-:W-:Y:S01]  /*12b0*/  LEA.HI R4, R4, R5, RZ, 0x5 ;  /* 0x0000000504047211 */ /* 0x000fe200078f28ff */
[----:B------:R-:W-:Y:S01]  /*12c0*/  UMOV UR41, 0x400 ;  /* 0x0000040000297882 */ /* 0x000fe20000000000 */
[--C-:B------:R-:W-:Y:S01]  /*12d0*/  SHF.R.S32.HI R90, RZ, 0x2, R3.reuse ;  /* 0x00000002ff5a7819 */ /* 0x100fe20000011403 */
[----:B------:R-:W3:Y:S01]  /*12e0*/  LDC R96, c[0x0][0x658] ;  /* 0x00019600ff607b82 */ /* 0x000ee20000000800 */
[----:B------:R-:W-:Y:S01]  /*12f0*/  SHF.R.S32.HI R7, RZ, 0x1f, R3 ;  /* 0x0000001fff077819 */ /* 0x000fe20000011403 */
[----:B------:R-:W-:Y:S01]  /*1300*/  UISETP.NE.AND UP0, UPT, UR5, URZ, UPT ;  /* 0x0000003f0500728c */ /* 0x000fe2000bf05270 */
[----:B------:R-:W-:Y:S01]  /*1310*/  LOP3.LUT R6, R3, 0xfffffffc, RZ, 0xc0, !PT ;  /* 0xfffffffc03067812 */ /* 0x000fe200078ec0ff */
[----:B------:R-:W-:Y:S01]  /*1320*/  ULDC UR6, c[0x0][0x284] ;  /* 0x0000a10000067ab9 */ /* 0x000fe20000000800 */
[----:B------:R-:W-:Y:S01]  /*1330*/  LEA.HI R7, R7, R90, RZ, 0x3 ;  /* 0x0000005a07077211 */ /* 0x000fe200078f18ff */
[----:B------:R-:W-:Y:S01]  /*1340*/  USHF.L.U32 UR45, UR40, 0x1, URZ ;  /* 0x00000001282d7899 */ /* 0x000fe2000800063f */
[----:B------:R-:W-:Y:S01]  /*1350*/  SHF.R.S32.HI R3, RZ, 0x5, R4 ;  /* 0x00000005ff037819 */ /* 0x000fe20000011404 */
[----:B------:R-:W4:Y:S01]  /*1360*/  LDC.64 R94, c[0x0][0x5c8] ;  /* 0x00017200ff5e7b82 */ /* 0x000f220000000a00 */
[----:B------:R-:W-:Y:S01]  /*1370*/  LOP3.LUT R7, R7, 0xfffffff8, RZ, 0xc0, !PT ;  /* 0xfffffff807077812 */ /* 0x000fe200078ec0ff */
[----:B------:R-:W-:Y:S01]  /*1380*/  IMAD.IADD R6, R5, 0x1, -R6 ;  /* 0x0000000105067824 */ /* 0x000fe200078e0a06 */
[----:B------:R-:W-:Y:S01]  /*1390*/  UIADD3 UR42, -UR42, UR40, URZ ;  /* 0x000000282a2a7290 */ /* 0x000fe2000fffe13f */
[----:B------:R-:W-:-:S02]  /*13a0*/  IMAD.MOV.U32 R5, RZ, RZ, 0x1 ;  /* 0x00000001ff057424 */ /* 0x000fc400078e00ff */
[----:B------:R-:W-:Y:S01]  /*13b0*/  IMAD.IADD R90, R90, 0x1, -R7 ;  /* 0x000000015a5a7824 */ /* 0x000fe200078e0a07 */
[----:B-1----:R-:W-:Y:S01]  /*13c0*/  ULEA UR41, UR4, UR41, 0x18 ;  /* 0x0000002904297291 */ /* 0x002fe2000f8ec03f */
[----:B------:R-:W1:Y:S01]  /*13d0*/  LDC R97, c[0x0][0x288] ;  /* 0x0000a200ff617b82 */ /* 0x000e620000000800 */
[----:B------:R-:W-:Y:S01]  /*13e0*/  USHF.L.U32 UR4, UR5, 0x3, URZ ;  /* 0x0000000305047899 */ /* 0x000fe2000800063f */
[--C-:B------:R-:W-:Y:S01]  /*13f0*/  IMAD R101, R3, -0x10, -R90.reuse ;  /* 0xfffffff003657824 */ /* 0x100fe200078e0a5a */
[--C-:B------:R-:W-:Y:S01]  /*1400*/  SHF.R.S32.HI R91, RZ, 0x1f, R90.reuse ;  /* 0x0000001fff5b7819 */ /* 0x100fe2000001145a */
[----:B------:R-:W-:Y:S01]  /*1410*/  USEL UR5, URZ, 0x1, UP0 ;  /* 0x000000013f057887 */ /* 0x000fe20008000000 */
[----:B------:R-:W-:Y:S01]  /*1420*/  IMAD.SHL.U32 R92, R6, 0x2, RZ ;  /* 0x00000002065c7824 */ /* 0x000fe200078e00ff */
[----:B------:R-:W-:Y:S01]  /*1430*/  UIADD3 UR46, UR41, 0x70, URZ ;  /* 0x00000070292e7890 */ /* 0x000fe2000fffe03f */
[----:B------:R-:W-:Y:S01]  /*1440*/  VIADD R101, R101, UR6 ;  /* 0x0000000665657c36 */ /* 0x000fe20008000000 */
[----:B------:R-:W0:Y:S01]  /*1450*/  LDC R99, c[0x0][0x600] ;  /* 0x00018000ff637b82 */ /* 0x000e220000000800 */
[----:B------:R-:W-:Y:S01]  /*1460*/  IMAD.WIDE R90, R3, 0x10, R90 ;  /* 0x00000010035a7825 */ /* 0x000fe200078e025a */
[----:B------:R-:W-:Y:S01]  /*1470*/  ULOP3.LUT UR4, UR4, 0x8, URZ, 0xc0, !UPT ;  /* 0x0000000804047892 */ /* 0x000fe2000f8ec03f */
[----:B------:R-:W-:Y:S01]  /*1480*/  SHF.R.S32.HI R93, RZ, 0x1f, R92 ;  /* 0x0000001fff5d7819 */ /* 0x000fe2000001145c */
[----:B------:R-:W-:Y:S01]  /*1490*/  ULEA UR43, UR43, UR46, 0x3 ;  /* 0x0000002e2b2b7291 */ /* 0x000fe2000f8e183f */
[----:B------:R-:W-:Y:S01]  /*14a0*/  IMAD.MOV.U32 R3, RZ, RZ, -0x1 ;  /* 0xffffffffff037424 */ /* 0x000fe200078e00ff */
[----:B------:R-:W-:Y:S01]  /*14b0*/  ULOP3.LUT UR47, UR4, 0x8, URZ, 0x3c, !UPT ;  /* 0x00000008042f7892 */ /* 0x000fe2000f8e3c3f */
[----:B------:R-:W-:Y:S01]  /*14c0*/  IMAD.U32 R103, RZ, RZ, UR5 ;  /* 0x00000005ff677e24 */ /* 0x000fe2000f8e00ff */
[C---:B----4-:R-:W-:Y:S01]  /*14d0*/  SHF.L.U64.HI R95, R94.reuse, 0x3, R95 ;  /* 0x000000035e5f7819 */ /* 0x050fe2000001025f */
[----:B------:R-:W-:Y:S01]  /*14e0*/  IMAD.SHL.U32 R94, R94, 0x8, RZ ;  /* 0x000000085e5e7824 */ /* 0x000fe200078e00ff */
[-C--:B---3--:R-:W-:Y:S01]  /*14f0*/  SHF.L.U32 R3, R3, R96.reuse, RZ ;  /* 0x0000006003037219 */ /* 0x088fe200000006ff */
[----:B------:R-:W-:Y:S01]  /*1500*/  ULOP3.LUT UR44, UR4, 0x18, URZ, 0x3c, !UPT ;  /* 0x00000018042c7892 */ /* 0x000fe2000f8e3c3f */
[----:B------:R-:W-:-:S02]  /*1510*/  SHF.L.U32 R96, R5, R96, RZ ;  /* 0x0000006005607219 */ /* 0x000fc400000006ff */
[----:B------:R-:W-:Y:S01]  /*1520*/  LOP3.LUT R100, RZ, R3, RZ, 0x33, !PT ;  /* 0x00000003ff647212 */ /* 0x000fe200078e33ff */
[----:B-1----:R-:W-:Y:S02]  /*1530*/  IMAD R97, R6, -0x2, R97 ;  /* 0xfffffffe06617824 */ /* 0x002fe400078e0261 */
[----:B0-----:R-:W-:Y:S01]  /*1540*/  VIADD R99, R99, 0xffffffff ;  /* 0xffffffff63637836 */ /* 0x001fe20000000000 */
[----:B--2---:R-:W-:-:S07]  /*1550*/  SHF.L.U64.HI R98, R8, 0x1, R0 ;  /* 0x0000000108627819 */ /* 0x004fce0000010200 */
.L_x_162:
[----:B------:R-:W-:-:S04]  /*1560*/  SHF.L.U32 R0, R103, 0x1f, RZ ;  /* 0x0000001f67007819 */ /* 0x000fc800000006ff */
[----:B------:R-:W0:Y:S02]  /*1570*/  SYNCS.PHASECHK.TRANS64.TRYWAIT P0, [UR43+-0x8], R0 ;  /* 0xfffff800ff0075a7 */ /* 0x000e24000800016b */
[----:B01-34-:R-:W-:Y:S05]  /*1580*/  @!P0 BRA `(.L_x_15) ;  /* 0x0000006400b48947 */ /* 0x01bfea0003800000 */
.L_x_186:
[----:B------:R-:W-:Y:S02]  /*1590*/  ULDC UR4, c[0x0][0x28c] ;  /* 0x0000a30000047ab9 */ /* 0x000fe40000000800 */
[----:B------:R-:W-:-:S13]  /*15a0*/  ISETP.LT.AND P0, PT, RZ, UR4, PT ;  /* 0x00000004ff007c0c */ /* 0x000fda000bf01270 */
[----:B------:R-:W-:Y:S05]  /*15b0*/  @P0 BRA `(.L_x_16) ;  /* 0x0000000000400947 */ /* 0x000fea0003800000 */
[----:B0-----:R-:W-:Y:S01]  /*15c0*/  MOV R0, 0x0 ;  /* 0x0000000000007802 */ /* 0x001fe20000000f00 */
[----:B------:R-:W-:Y:S01]  /*15d0*/  ULDC.64 UR4, c[0x4][0x68] ;  /* 0x01001a0000047ab9 */ /* 0x000fe20000000a00 */
[----:B------:R-:W-:Y:S01]  /*15e0*/  ULDC.64 UR6, c[0x4][0x8] ;  /* 0x0100020000067ab9 */ /* 0x000fe20000000a00 */
[----:B------:R-:W-:Y:S01]  /*15f0*/  IMAD.U32 R4, RZ, RZ, UR4 ;  /* 0x00000004ff047e24 */ /* 0x000fe2000f8e00ff */
[----:B------:R0:W1:Y:S01]  /*1600*/  LDC.64 R14, c[0x4][R0] ;  /* 0x01000000000e7b82 */ /* 0x0000620000000a00 */
[----:B------:R-:W-:Y:S01]  /*1610*/  IMAD.U32 R5, RZ, RZ, UR5 ;  /* 0x00000005ff057e24 */ /* 0x000fe2000f8e00ff */
[----:B------:R-:W-:Y:S01]  /*1620*/  ULDC.64 UR4, c[0x4][0x70] ;  /* 0x01001c0000047ab9 */ /* 0x000fe20000000a00 */
[----:B------:R-:W-:Y:S02]  /*1630*/  IMAD.U32 R10, RZ, RZ, UR6 ;  /* 0x00000006ff0a7e24 */ /* 0x000fe4000f8e00ff */
[----:B------:R-:W-:Y:S02]  /*1640*/  IMAD.U32 R6, RZ, RZ, UR4 ;  /* 0x00000004ff067e24 */ /* 0x000fe4000f8e00ff */
[----:B------:R-:W-:-:S02]  /*1650*/  IMAD.U32 R7, RZ, RZ, UR5 ;  /* 0x00000005ff077e24 */ /* 0x000fc4000f8e00ff */
[----:B------:R-:W-:Y:S02]  /*1660*/  IMAD.U32 R11, RZ, RZ, UR7 ;  /* 0x00000007ff0b7e24 */ /* 0x000fe4000f8e00ff */
[----:B------:R-:W-:Y:S02]  /*1670*/  IMAD.MOV.U32 R8, RZ, RZ, 0x1e1 ;  /* 0x000001e1ff087424 */ /* 0x000fe400078e00ff */
[----:B------:R-:W-:Y:S02]  /*1680*/  IMAD.MOV.U32 R12, RZ, RZ, 0x1 ;  /* 0x00000001ff0c7424 */ /* 0x000fe400078e00ff */
[----:B0-----:R-:W-:-:S07]  /*1690*/  IMAD.MOV.U32 R13, RZ, RZ, RZ ;  /* 0x000000ffff0d7224 */ /* 0x001fce00078e00ff */
[----:B------:R-:W-:-:S07]  /*16a0*/  LEPC R20, `(.L_x_16) ;  /* 0x000000001014794e */ /* 0x000fce0000000000 */
[----:B-1---5:R-:W-:Y:S05]  /*16b0*/  CALL.ABS.NOINC R14 ;  /* 0x000000000e007343 */ /* 0x022fea0003c00000 */
.L_x_16:
[----:B------:R-:W-:-:S13]  /*16c0*/  ISETP.NE.AND P0, PT, R102, 0x3, PT ;  /* 0x000000036600780c */ /* 0x000fda0003f05270 */
[----:B------:R-:W-:Y:S05]  /*16d0*/  @!P0 BRA `(.L_x_17) ;  /* 0x0000000000048947 */ /* 0x000fea0003800000 */
[----:B------:R-:W-:Y:S01]  /*16e0*/  BPT.TRAP 0x1 ;  /* 0x000000040000795c */ /* 0x000fe20000300000 */
.L_x_17:
[----:B0-----:R-:W-:Y:S02]  /*16f0*/  IMAD.U32 R3, RZ, RZ, UR38 ;  /* 0x00000026ff037e24 */ /* 0x001fe4000f8e00ff */
[----:B------:R-:W-:-:S03]  /*1700*/  IMAD.U32 R0, RZ, RZ, UR39 ;  /* 0x00000027ff007e24 */ /* 0x000fc6000f8e00ff */
[----:B------:R-:W-:Y:S02]  /*1710*/  LEA R3, R3, UR41, 0x3 ;  /* 0x0000002903037c11 */ /* 0x000fe4000f8e18ff */
[----:B------:R-:W-:-:S04]  /*1720*/  SHF.L.U32 R0, R0, 0x1f, RZ ;  /* 0x0000001f00007819 */ /* 0x000fc800000006ff */
[----:B------:R0:W1:Y:S01]  /*1730*/  SYNCS.PHASECHK.TRANS64.TRYWAIT P1, [R3+URZ], R0 ;  /* 0x00000000030075a7 */ /* 0x000062000802017f */
[----:B------:R-:W-:Y:S05]  /*1740*/  @!P0 BRA `(.L_x_18) ;  /* 0x0000000000048947 */ /* 0x000fea0003800000 */
[----:B------:R-:W-:Y:S01]  /*1750*/  BPT.TRAP 0x1 ;  /* 0x000000040000795c */ /* 0x000fe20000300000 */
.L_x_18:
[----:B------:R-:W-:-:S05]  /*1760*/  IMAD.U32 R4, RZ, RZ, UR42 ;  /* 0x0000002aff047e24 */ /* 0x000fca000f8e00ff */
[----:B------:R-:W-:Y:S01]  /*1770*/  ISETP.GE.AND P2, PT, R4, 0x1, PT ;  /* 0x000000010400780c */ /* 0x000fe20003f46270 */
[----:B-1----:R-:W-:-:S12]  /*1780*/  @P1 BRA `(.L_x_19) ;  /* 0x0000000000081947 */ /* 0x002fd80003800000 */
[----:B------:R-:W1:Y:S02]  /*1790*/  SYNCS.PHASECHK.TRANS64.TRYWAIT P1, [R3+URZ], R0 ;  /* 0x00000000030075a7 */ /* 0x000e64000802017f */
[----:B-1----:R-:W-:Y:S05]  /*17a0*/  @!P1 BRA `(.L_x_20) ;  /* 0x0000006400449947 */ /* 0x002fea0003800000 */
.L_x_19:
[----:B------:R-:W-:Y:S05]  /*17b0*/  WARPSYNC.ALL ;  /* 0x0000000000007948 */ /* 0x000fea0003800000 */
[----:B------:R-:W-:Y:S01]  /*17c0*/  UIADD3 UR4, UR41, 0x180, URZ ;  /* 0x0000018029047890 */ /* 0x000fe2000fffe03f */
[----:B------:R-:W-:Y:S01]  /*17d0*/  WARPGROUP.ARRIVE ;  /* 0x00000000000079c5 */ /* 0x000fe20000000000 */
[----:B------:R-:W-:Y:S02]  /*17e0*/  UIADD3 UR5, UR41, 0x18180, URZ ;  /* 0x0001818029057890 */ /* 0x000fe4000fffe03f */
[----:B------:R-:W-:Y:S02]  /*17f0*/  USHF.R.U32.HI UR4, URZ, 0x4, UR4 ;  /* 0x000000043f047899 */ /* 0x000fe40008011604 */
[----:B------:R-:W-:-:S02]  /*1800*/  USHF.R.U32.HI UR5, URZ, 0x4, UR5 ;  /* 0x000000043f057899 */ /* 0x000fc40008011605 */
[----:B------:R-:W-:Y:S02]  /*1810*/  ULOP3.LUT UR4, UR4, 0x3fff, URZ, 0xc0, !UPT ;  /* 0x00003fff04047892 */ /* 0x000fe4000f8ec03f */
[----:B------:R-:W-:Y:S02]  /*1820*/  ULOP3.LUT UR5, UR5, 0x3fff, URZ, 0xc0, !UPT ;  /* 0x00003fff05057892 */ /* 0x000fe4000f8ec03f */
[----:B------:R-:W-:Y:S02]  /*1830*/  ULOP3.LUT UR4, UR4, 0x10000, URZ, 0xfc, !UPT ;  /* 0x0001000004047892 */ /* 0x000fe4000f8efc3f */
[----:B------:R-:W-:Y:S02]  /*1840*/  ULOP3.LUT UR5, UR5, 0x10000, URZ, 0xfc, !UPT ;  /* 0x0001000005057892 */ /* 0x000fe4000f8efc3f */
[----:B------:R-:W-:Y:S02]  /*1850*/  ULEA UR6, UR38, UR4, 0xa ;  /* 0x0000000426067291 */ /* 0x000fe4000f8e503f */
[----:B------:R-:W-:Y:S01]  /*1860*/  ULEA UR7, UR38, UR5, 0xb ;  /* 0x0000000526077291 */ /* 0x000fe2000f8e583f */
[----:B------:R-:W-:Y:S01]  /*1870*/  UMOV UR9, 0x40000040 ;  /* 0x4000004000097882 */ /* 0x000fe20000000000 */
[----:B------:R-:W-:-:S03]  /*1880*/  UMOV UR11, 0x40000040 ;  /* 0x40000040000b7882 */ /* 0x000fc60000000000 */
[----:B------:R-:W-:Y:S02]  /*1890*/  UMOV UR8, UR6 ;  /* 0x0000000600087c82 */ /* 0x000fe40008000000 */
[----:B------:R-:W-:Y:S02]  /*18a0*/  UMOV UR10, UR7 ;  /* 0x00000007000a7c82 */ /* 0x000fe40008000000 */
[----:B------:R-:W-:Y:S01]  /*18b0*/  HGMMA.64x128x8.F32.TF32 R24, gdesc[UR8], RZ, !UPT, gsb0 ;  /* 0x05e00000081879f0 */ /* 0x000fe2000c0028ff */
[----:B------:R-:W-:Y:S02]  /*18c0*/  UIADD3 UR8, UR6, 0x2, URZ ;  /* 0x0000000206087890 */ /* 0x000fe4000fffe03f */
[----:B------:R-:W-:Y:S01]  /*18d0*/  UIADD3 UR10, UR7, 0x2, URZ ;  /* 0x00000002070a7890 */ /* 0x000fe2000fffe03f */
[----:B------:R-:W-:Y:S01]  /*18e0*/  UMOV UR9, 0x40000040 ;  /* 0x4000004000097882 */ /* 0x000fe20000000000 */
[----:B------:R-:W-:Y:S01]  /*18f0*/  UMOV UR11, 0x40000040 ;  /* 0x40000040000b7882 */ /* 0x000fe20000000000 */
[----:B------:R-:W-:-:S02]  /*1900*/  WARPGROUP.DEPBAR.LE gsb0, 0x0 ;  /* 0x00008000000079c5 */ /* 0x000fc40000010000 */
[----:B------:R-:W-:-:S06]  /*1910*/  WARPGROUP.ARRIVE ;  /* 0x00000000000079c5 */ /* 0x000fcc0000000000 */
[----:B------:R-:W-:Y:S01]  /*1920*/  HGMMA.64x128x8.F32.TF32 R24, gdesc[UR8], R24, gsb0 ;  /* 0x05e00000081879f0 */ /* 0x000fe20008002818 */
[----:B------:R-:W-:Y:S02]  /*1930*/  UIADD3 UR8, UR6, 0x4, URZ ;  /* 0x0000000406087890 */ /* 0x000fe4000fffe03f */
[----:B------:R-:W-:Y:S01]  /*1940*/  UIADD3 UR10, UR7, 0x4, URZ ;  /* 0x00000004070a7890 */ /* 0x000fe2000fffe03f */
[----:B------:R-:W-:Y:S01]  /*1950*/  UMOV UR9, 0x40000040 ;  /* 0x4000004000097882 */ /* 0x000fe20000000000 */
[----:B------:R-:W-:Y:S01]  /*1960*/  UMOV UR11, 0x40000040 ;  /* 0x40000040000b7882 */ /* 0x000fe20000000000 */
[----:B------:R-:W-:Y:S02]  /*1970*/  WARPGROUP.DEPBAR.LE gsb0, 0x0 ;  /* 0x00008000000079c5 */ /* 0x000fe40000010000 */
        /* <DEDUP_REMOVED lines=36> */
[----:B------:R-:W-:Y:S03]  /*1bc0*/  HGMMA.64x128x8.F32.TF32 R24, gdesc[UR8], R24, gsb0 ;  /* 0x05e00000081879f0 */ /* 0x000fe60008002818 */
[----:B------:R-:W-:Y:S02]  /*1bd0*/  WARPGROUP.DEPBAR.LE gsb0, 0x0 ;  /* 0x00008000000079c5 */ /* 0x000fe40000010000 */
[----:B------:R-:W-:Y:S05]  /*1be0*/  @!P2 BRA `(.L_x_21) ;  /* 0x000000040080a947 */ /* 0x000fea0003800000 */
[----:B------:R-:W-:Y:S01]  /*1bf0*/  UIADD3 UR6, UR38, 0x1, URZ ;  /* 0x0000000126067890 */ /* 0x000fe2000fffe03f */
[----:B01----:R-:W-:-:S03]  /*1c00*/  IMAD.U32 R0, RZ, RZ, UR42 ;  /* 0x0000002aff007e24 */ /* 0x003fc6000f8e00ff */
[----:B------:R-:W-:-:S04]  /*1c10*/  UISETP.NE.AND UP0, UPT, UR6, 0x6, UPT ;  /* 0x000000060600788c */ /* 0x000fc8000bf05270 */
[----:B------:R-:W-:Y:S02]  /*1c20*/  USEL UR7, URZ, 0x1, UP0 ;  /* 0x000000013f077887 */ /* 0x000fe40008000000 */
[----:B------:R-:W-:Y:S02]  /*1c30*/  USEL UR6, UR6, URZ, UP0 ;  /* 0x0000003f06067287 */ /* 0x000fe40008000000 */
[----:B------:R-:W-:-:S06]  /*1c40*/  ULOP3.LUT UR7, UR39, UR7, URZ, 0x3c, !UPT ;  /* 0x0000000727077292 */ /* 0x000fcc000f8e3c3f */
[----:B------:R-:W-:Y:S01]  /*1c50*/  IMAD.U32 R5, RZ, RZ, UR7 ;  /* 0x00000007ff057e24 */ /* 0x000fe2000f8e00ff */
[----:B------:R-:W-:-:S06]  /*1c60*/  UMOV UR7, UR38 ;  /* 0x0000002600077c82 */ /* 0x000fcc0008000000 */
.L_x_28:
[----:B01----:R-:W-:Y:S05]  /*1c70*/  @!P0 BRA `(.L_x_22) ;  /* 0x0000000000048947 */ /* 0x003fea0003800000 */
[----:B------:R-:W-:Y:S01]  /*1c80*/  BPT.TRAP 0x1 ;  /* 0x000000040000795c */ /* 0x000fe20000300000 */
.L_x_22:
[----:B------:R-:W-:Y:S01]  /*1c90*/  ULEA UR8, UR6, UR41, 0x3 ;  /* 0x0000002906087291 */ /* 0x000fe2000f8e183f */
[----:B------:R-:W-:-:S08]  /*1ca0*/  SHF.L.U32 R3, R5, 0x1f, RZ ;  /* 0x0000001f05037819 */ /* 0x000fd000000006ff */
[----:B------:R0:W1:Y:S01]  /*1cb0*/  SYNCS.PHASECHK.TRANS64.TRYWAIT P1, [UR8], R3 ;  /* 0x00000003ff0075a7 */ /* 0x0000620008020148 */
[----:B------:R-:W-:Y:S05]  /*1cc0*/  @!P0 BRA `(.L_x_23) ;  /* 0x0000000000048947 */ /* 0x000fea0003800000 */
[----:B------:R-:W-:Y:S01]  /*1cd0*/  BPT.TRAP 0x1 ;  /* 0x000000040000795c */ /* 0x000fe20000300000 */
.L_x_23:
[----:B-1----:R-:W-:Y:S05]  /*1ce0*/  @P1 BRA `(.L_x_24) ;  /* 0x0000000000081947 */ /* 0x002fea0003800000 */
[----:B------:R-:W1:Y:S02]  /*1cf0*/  SYNCS.PHASECHK.TRANS64.TRYWAIT P1, [UR8], R3 ;  /* 0x00000003ff0075a7 */ /* 0x000e640008020148 */
[----:B-1----:R-:W-:Y:S05]  /*1d00*/  @!P1 BRA `(.L_x_25) ;  /* 0x0000006000009947 */ /* 0x002fea0003800000 */
.L_x_24:
[----:B------:R-:W-:Y:S01]  /*1d10*/  ULEA UR13, UR6, UR4, 0xa ;  /* 0x00000004060d7291 */ /* 0x000fe2000f8e503f */
[----:B------:R-:W-:Y:S01]  /*1d20*/  WARPGROUP.ARRIVE ;  /* 0x00000000000079c5 */ /* 0x000fe20000000000 */
[----:B------:R-:W-:Y:S01]  /*1d30*/  ULEA UR12, UR6, UR5, 0xb ;  /* 0x00000005060c7291 */ /* 0x000fe2000f8e583f */
[----:B------:R-:W-:Y:S01]  /*1d40*/  UMOV UR9, 0x40000040 ;  /* 0x4000004000097882 */ /* 0x000fe20000000000 */
[----:B------:R-:W-:-:S03]  /*1d50*/  UMOV UR11, 0x40000040 ;  /* 0x40000040000b7882 */ /* 0x000fc60000000000 */
[----:B------:R-:W-:Y:S02]  /*1d60*/  UMOV UR8, UR13 ;  /* 0x0000000d00087c82 */ /* 0x000fe40008000000 */
[----:B------:R-:W-:Y:S02]  /*1d70*/  UMOV UR10, UR12 ;  /* 0x0000000c000a7c82 */ /* 0x000fe40008000000 */
[----:B------:R-:W-:Y:S01]  /*1d80*/  HGMMA.64x128x8.F32.TF32 R24, gdesc[UR8], R24, gsb0 ;  /* 0x05e00000081879f0 */ /* 0x000fe20008002818 */
        /* <DEDUP_REMOVED lines=51> */
[----:B------:R-:W-:Y:S01]  /*20c0*/  BPT.TRAP 0x1 ;  /* 0x000000040000795c */ /* 0x000fe20000300000 */
.L_x_26:
[----:B------:R-:W-:Y:S01]  /*20d0*/  ULEA UR8, UR7, UR41, 0x3 ;  /* 0x0000002907087291 */ /* 0x000fe2000f8e183f */
[----:B------:R-:W-:-:S03]  /*20e0*/  ISETP.GT.U32.AND P1, PT, R23, 0x1, PT ;  /* 0x000000011700780c */ /* 0x000fc60003f24070 */
[----:B------:R-:W-:-:S04]  /*20f0*/  UIADD3 UR8, UR8, 0x30, URZ ;  /* 0x0000003008087890 */ /* 0x000fc8000fffe03f */
[----:B------:R-:W-:-:S09]  /*2100*/  UPRMT UR8, URZ, 0x654, UR8 ;  /* 0x000006543f087896 */ /* 0x000fd20008000008 */
[----:B------:R-:W-:Y:S01]  /*2110*/  SYNCS.ARRIVE.TRANS64.RED.A1T0 RZ, [UR8], RZ ;  /* 0x000000ffffff79a7 */ /* 0x000fe20008100408 */
[----:B------:R-:W-:Y:S05]  /*2120*/  @P1 BRA `(.L_x_27) ;  /* 0x0000000000041947 */ /* 0x000fea0003800000 */
[----:B------:R-:W-:Y:S01]  /*2130*/  BPT.TRAP 0x1 ;  /* 0x000000040000795c */ /* 0x000fe20000300000 */
.L_x_27:
[----:B------:R-:W-:Y:S01]  /*2140*/  UIADD3 UR6, UR6, 0x1, URZ ;  /* 0x0000000106067890 */ /* 0x000fe2000fffe03f */
[C---:B------:R-:W-:Y:S01]  /*2150*/  ISETP.GT.AND P1, PT, R0.reuse, 0x1, PT ;  /* 0x000000010000780c */ /* 0x040fe20003f24270 */
[----:B------:R-:W-:Y:S01]  /*2160*/  UIADD3 UR7, UR7, 0x1, URZ ;  /* 0x0000000107077890 */ /* 0x000fe2000fffe03f */
[----:B------:R-:W-:Y:S01]  /*2170*/  VIADD R0, R0, 0xffffffff ;  /* 0xffffffff00007836 */ /* 0x000fe20000000000 */
[----:B------:R-:W-:Y:S02]  /*2180*/  UISETP.NE.AND UP0, UPT, UR6, 0x6, UPT ;  /* 0x000000060600788c */ /* 0x000fe4000bf05270 */
[----:B------:R-:W-:Y:S02]  /*2190*/  UISETP.NE.AND UP1, UPT, UR7, 0x6, UPT ;  /* 0x000000060700788c */ /* 0x000fe4000bf25270 */
[----:B------:R-:W-:Y:S02]  /*21a0*/  USEL UR8, URZ, 0x1, UP0 ;  /* 0x000000013f087887 */ /* 0x000fe40008000000 */
[----:B------:R-:W-:-:S02]  /*21b0*/  USEL UR6, UR6, URZ, UP0 ;  /* 0x0000003f06067287 */ /* 0x000fc40008000000 */
[----:B------:R-:W-:Y:S02]  /*21c0*/  USEL UR7, UR7, URZ, UP1 ;  /* 0x0000003f07077287 */ /* 0x000fe40008800000 */
[----:B------:R-:W-:Y:S01]  /*21d0*/  LOP3.LUT R5, R5, UR8, RZ, 0x3c, !PT ;  /* 0x0000000805057c12 */ /* 0x000fe2000f8e3cff */
[----:B------:R-:W-:Y:S09]  /*21e0*/  @P1 BRA `(.L_x_28) ;  /* 0xfffffff800a01947 */ /* 0x000ff2000383ffff */
.L_x_21:
[----:B01----:R-:W0:Y:S01]  /*21f0*/  LDC R0, c[0x0][0x28c] ;  /* 0x0000a300ff007b82 */ /* 0x003e220000000800 */
[----:B------:R-:W-:-:S04]  /*2200*/  IMAD.U32 R3, RZ, RZ, UR47 ;  /* 0x0000002fff037e24 */ /* 0x000fc8000f8e00ff */
[----:B------:R1:W-:Y:S01]  /*2210*/  SYNCS.ARRIVE.TRANS64.A1T0 RZ, [R3+UR46], RZ ;  /* 0x000000ff03ff79a7 */ /* 0x0003e2000810002e */
[----:B0-----:R-:W-:-:S13]  /*2220*/  ISETP.GE.AND P1, PT, R0, 0x1, PT ;  /* 0x000000010000780c */ /* 0x001fda0003f26270 */
[----:B-1----:R-:W-:Y:S05]  /*2230*/  @!P1 BRA `(.L_x_29) ;  /* 0x0000000000349947 */ /* 0x002fea0003800000 */
[----:B------:R-:W-:Y:S05]  /*2240*/  @!P0 BRA `(.L_x_30) ;  /* 0x0000000000048947 */ /* 0x000fea0003800000 */
[----:B------:R-:W-:Y:S01]  /*2250*/  BPT.TRAP 0x1 ;  /* 0x000000040000795c */ /* 0x000fe20000300000 */
.L_x_30:
[----:B------:R-:W-:Y:S01]  /*2260*/  UIADD3 UR6, UR38, UR42, URZ ;  /* 0x0000002a26067290 */ /* 0x000fe2000fffe03f */
[----:B------:R-:W-:-:S03]  /*2270*/  ISETP.GT.U32.AND P0, PT, R23, 0x1, PT ;  /* 0x000000011700780c */ /* 0x000fc60003f04070 */
[----:B------:R-:W-:-:S04]  /*2280*/  UIMAD.WIDE.U32 UR4, UR6, -0x55555555, URZ ;  /* 0xaaaaaaab060478a5 */ /* 0x000fc8000f8e003f */
[----:B------:R-:W-:-:S04]  /*2290*/  USHF.R.U32.HI UR4, URZ, 0x2, UR5 ;  /* 0x000000023f047899 */ /* 0x000fc80008011605 */
[----:B------:R-:W-:-:S04]  /*22a0*/  UIMAD UR6, UR4, -0x6, UR6 ;  /* 0xfffffffa040678a4 */ /* 0x000fc8000f8e0206 */
[----:B------:R-:W-:-:S04]  /*22b0*/  ULEA UR6, UR6, UR41, 0x3 ;  /* 0x0000002906067291 */ /* 0x000fc8000f8e183f */
[----:B------:R-:W-:-:S04]  /*22c0*/  UIADD3 UR6, UR6, 0x30, URZ ;  /* 0x0000003006067890 */ /* 0x000fc8000fffe03f */
[----:B------:R-:W-:-:S09]  /*22d0*/  UPRMT UR6, URZ, 0x654, UR6 ;  /* 0x000006543f067896 */ /* 0x000fd20008000006 */
[----:B------:R-:W-:Y:S01]  /*22e0*/  SYNCS.ARRIVE.TRANS64.RED.A1T0 RZ, [UR6], RZ ;  /* 0x000000ffffff79a7 */ /* 0x000fe20008100406 */
[----:B------:R-:W-:Y:S05]  /*22f0*/  @P0 BRA `(.L_x_29) ;  /* 0x0000000000040947 */ /* 0x000fea0003800000 */
[----:B------:R-:W-:Y:S01]  /*2300*/  BPT.TRAP 0x1 ;  /* 0x000000040000795c */ /* 0x000fe20000300000 */
.L_x_29:
[----:B------:R-:W-:Y:S01]  /*2310*/  SHF.L.U32 R0, R103, 0x1f, RZ ;  /* 0x0000001f67007819 */ /* 0x000fe200000006ff */
[----:B------:R-:W-:Y:S01]  /*2320*/  UIADD3 UR38, UR38, UR45, URZ ;  /* 0x0000002d26267290 */ /* 0x000fe2000fffe03f */
[----:B------:R-:W-:Y:S01]  /*2330*/  SHF.R.S32.HI R9, RZ, 0x1f, R19 ;  /* 0x0000001fff097819 */ /* 0x000fe20000011413 */
[----:B------:R-:W-:Y:S01]  /*2340*/  UISETP.GE.U32.AND UP1, UPT, UR45, 0x6, UPT ;  /* 0x000000062d00788c */ /* 0x000fe2000bf26070 */
[----:B------:R-:W0:Y:S01]  /*2350*/  SYNCS.PHASECHK.TRANS64.TRYWAIT P0, [UR43+0x8], R0 ;  /* 0x00000800ff0075a7 */ /* 0x000e22000800016b */
[----:B------:R-:W-:-:S04]  /*2360*/  UISETP.GT.U32.AND UP0, UPT, UR38, 0x5, UPT ;  /* 0x000000052600788c */ /* 0x000fc8000bf04070 */
[----:B------:R-:W-:-:S04]  /*2370*/  UISETP.LT.U32.AND UP0, UPT, UR45, 0x6, UP0 ;  /* 0x000000062d00788c */ /* 0x000fc80008701070 */
[----:B------:R-:W-:Y:S02]  /*2380*/  USEL UR6, URZ, 0x1, !UP0 ;  /* 0x000000013f067887 */ /* 0x000fe4000c000000 */
[----:B------:R-:W-:Y:S02]  /*2390*/  @UP1 UIMAD.WIDE.U32 UR4, UR38, -0x55555555, URZ ;  /* 0xaaaaaaab260418a5 */ /* 0x000fe4000f8e003f */
[----:B------:R-:W-:Y:S02]  /*23a0*/  ULOP3.LUT UR39, UR39, UR6, URZ, 0x3c, !UPT ;  /* 0x0000000627277292 */ /* 0x000fe4000f8e3c3f */
[----:B------:R-:W-:-:S04]  /*23b0*/  @UP1 USHF.R.U32.HI UR4, URZ, 0x2, UR5 ;  /* 0x000000023f041899 */ /* 0x000fc80008011605 */
[----:B------:R-:W-:Y:S01]  /*23c0*/  @UP1 ULOP3.LUT UR39, UR39, 0x1, UR4, 0x78, !UPT ;  /* 0x0000000127271892 */ /* 0x000fe2000f8e7804 */
[----:B0-----:R-:W-:Y:S11]  /*23d0*/  @!P0 BRA `(.L_x_31) ;  /* 0x0000005800648947 */ /* 0x001ff60003800000 */
.L_x_187:
[----:B------:R-:W-:Y:S01]  /*23e0*/  ULDC.64 UR4, c[0x0][0x5d0] ;  /* 0x0001740000047ab9 */ /* 0x000fe20000000a00 */
[----:B------:R-:W-:Y:S01]  /*23f0*/  ULDC UR6, c[0x0][0x284] ;  /* 0x0000a10000067ab9 */ /* 0x000fe20000000800 */
[----:B0-----:R-:W-:Y:S02]  /*2400*/  IMAD R0, R9, UR4, RZ ;  /* 0x0000000409007c24 */ /* 0x001fe4000f8e02ff */
[----:B------:R-:W-:Y:S02]  /*2410*/  IMAD.SHL.U32 R12, R18, 0x80, RZ ;  /* 0x00000080120c7824 */ /* 0x000fe400078e00ff */
[C---:B------:R-:W-:Y:S02]  /*2420*/  IMAD R3, R19.reuse, UR5, R0 ;  /* 0x0000000513037c24 */ /* 0x040fe4000f8e0200 */
[----:B------:R-:W-:Y:S01]  /*2430*/  IMAD.SHL.U32 R0, R22, 0x40, RZ ;  /* 0x0000004016007824 */ /* 0x000fe200078e00ff */
[----:B------:R-:W-:Y:S01]  /*2440*/  SHF.R.S32.HI R13, RZ, 0x1f, R12 ;  /* 0x0000001fff0d7819 */ /* 0x000fe2000001140c */
[----:B------:R-:W-:Y:S01]  /*2450*/  IMAD.WIDE.U32 R4, R19, UR4, R92 ;  /* 0x0000000413047c25 */ /* 0x000fe2000f8e005c */
[----:B------:R-:W-:-:S02]  /*2460*/  ULDC.64 UR4, c[0x0][0x5c8] ;  /* 0x0001720000047ab9 */ /* 0x000fc40000000a00 */
[----:B------:R-:W-:Y:S01]  /*2470*/  ISETP.GE.AND P0, PT, R0, UR6, PT ;  /* 0x0000000600007c0c */ /* 0x000fe2000bf06270 */
[----:B------:R-:W-:Y:S01]  /*2480*/  ULDC UR6, c[0x0][0x288] ;  /* 0x0000a20000067ab9 */ /* 0x000fe20000000800 */
[----:B------:R-:W-:Y:S01]  /*2490*/  IADD3 R4, P1, R12, R4, RZ ;  /* 0x000000040c047210 */ /* 0x000fe20007f3e0ff */
[----:B------:R-:W-:Y:S01]  /*24a0*/  IMAD.WIDE R20, R22, 0x40, R90 ;  /* 0x0000004016147825 */ /* 0x000fe200078e025a */
[----:B------:R-:W-:Y:S02]  /*24b0*/  ISETP.GE.OR P0, PT, R12, UR6, P0 ;  /* 0x000000060c007c0c */ /* 0x000fe40008706670 */
[----:B------:R-:W-:Y:S01]  /*24c0*/  IADD3.X R5, R13, R5, R3, P1, !PT ;  /* 0x000000050d057210 */ /* 0x000fe20000ffe403 */
[----:B------:R-:W-:-:S04]  /*24d0*/  IMAD R7, R21, UR4, RZ ;  /* 0x0000000415077c24 */ /* 0x000fc8000f8e02ff */
[C---:B------:R-:W-:Y:S02]  /*24e0*/  IMAD R7, R20.reuse, UR5, R7 ;  /* 0x0000000514077c24 */ /* 0x040fe4000f8e0207 */
[----:B------:R-:W-:-:S04]  /*24f0*/  IMAD.WIDE.U32 R104, R20, UR4, R4 ;  /* 0x0000000414687c25 */ /* 0x000fc8000f8e0004 */
[----:B------:R-:W-:Y:S05]  /*2500*/  @P0 BRA `(.L_x_32) ;  /* 0x0000003c00d80947 */ /* 0x000fea0003800000 */
[----:B-----5:R-:W-:Y:S01]  /*2510*/  FSETP.NEU.AND P1, PT, R89, RZ, PT ;  /* 0x000000ff5900720b */ /* 0x020fe20003f2d000 */
[----:B------:R-:W-:Y:S01]  /*2520*/  IMAD.IADD R3, R97, 0x1, -R12 ;  /* 0x0000000161037824 */ /* 0x000fe200078e0a0c */
[----:B------:R-:W-:Y:S01]  /*2530*/  BSSY B0, `(.L_x_32) ;  /* 0x00003f3000007945 */ /* 0x000fe20003800000 */
[----:B------:R-:W-:Y:S02]  /*2540*/  IMAD.IADD R0, R101, 0x1, -R0 ;  /* 0x0000000165007824 */ /* 0x000fe400078e0a00 */
[----:B------:R-:W-:Y:S01]  /*2550*/  IMAD.IADD R113, R105, 0x1, R7 ;  /* 0x0000000169717824 */ /* 0x000fe200078e0207 */
[----:B------:R-:W-:-:S04]  /*2560*/  ISETP.GT.AND P0, PT, R3, RZ, PT ;  /* 0x000000ff0300720c */ /* 0x000fc80003f04270 */
[----:B------:R-:W-:-:S03]  /*2570*/  ISETP.GT.AND P2, PT, R0, RZ, P0 ;  /* 0x000000ff0000720c */ /* 0x000fc60000744270 */
[----:B------:R-:W-:Y:S10]  /*2580*/  @!P1 BRA `(.L_x_33) ;  /* 0x0000002c001c9947 */ /* 0x000ff40003800000 */
[----:B------:R-:W0:Y:S01]  /*2590*/  LDC.64 R106, c[0x0][0x5b8] ;  /* 0x00016e00ff6a7b82 */ /* 0x000e220000000a00 */
[----:B------:R-:W-:-:S07]  /*25a0*/  ULDC.64 UR4, c[0x0][0x5c0] ;  /* 0x0001700000047ab9 */ /* 0x000fce0000000a00 */
[----:B------:R-:W1:Y:S08]  /*25b0*/  LDC.64 R108, c[0x0][0x5b0] ;  /* 0x00016c00ff6c7b82 */ /* 0x000e700000000a00 */
[----:B------:R-:W2:Y:S01]  /*25c0*/  LDC.64 R110, c[0x0][0x5a8] ;  /* 0x00016a00ff6e7b82 */ /* 0x000ea20000000a00 */
[-C--:B0-----:R-:W-:Y:S02]  /*25d0*/  IMAD R6, R9, R106.reuse, RZ ;  /* 0x0000006a09067224 */ /* 0x081fe400078e02ff */
[----:B------:R-:W-:-:S04]  /*25e0*/  IMAD.WIDE.U32 R4, R19, R106, R92 ;  /* 0x0000006a13047225 */ /* 0x000fc800078e005c */
[----:B------:R-:W-:Y:S01]  /*25f0*/  IMAD R105, R19, R107, R6 ;  /* 0x0000006b13697224 */ /* 0x000fe200078e0206 */
[----:B------:R-:W-:Y:S01]  /*2600*/  IADD3 R6, P1, R12, R4, RZ ;  /* 0x000000040c067210 */ /* 0x000fe20007f3e0ff */
[----:B-1----:R-:W-:-:S03]  /*2610*/  IMAD R4, R21, R108, RZ ;  /* 0x0000006c15047224 */ /* 0x002fc600078e02ff */
[----:B------:R-:W-:Y:S01]  /*2620*/  IADD3.X R7, R13, R5, R105, P1, !PT ;  /* 0x000000050d077210 */ /* 0x000fe20000ffe469 */
[C---:B------:R-:W-:Y:S02]  /*2630*/  IMAD R21, R20.reuse, R109, R4 ;  /* 0x0000006d14157224 */ /* 0x040fe400078e0204 */
[----:B------:R-:W-:-:S04]  /*2640*/  IMAD.WIDE.U32 R4, R20, R108, R6 ;  /* 0x0000006c14047225 */ /* 0x000fc800078e0006 */
[----:B------:R-:W-:Y:S01]  /*2650*/  IMAD.IADD R5, R5, 0x1, R21 ;  /* 0x0000000105057824 */ /* 0x000fe200078e0215 */
[----:B--2---:R-:W-:-:S04]  /*2660*/  LEA R10, P1, R4, R110, 0x2 ;  /* 0x0000006e040a7211 */ /* 0x004fc800078210ff */
[----:B------:R-:W-:-:S05]  /*2670*/  LEA.HI.X R11, R4, R111, R5, 0x2, P1 ;  /* 0x0000006f040b7211 */ /* 0x000fca00008f1405 */
[----:B------:R0:W2:Y:S01]  /*2680*/  @P2 LDG.E.LTC128B R18, desc[UR36][R10.64] ;  /* 0x000000240a122981 */ /* 0x0000a2000c1e1920 */
[----:B------:R-:W-:Y:S01]  /*2690*/  IMAD.WIDE.U32 R4, R20, R108, R12 ;  /* 0x0000006c14047225 */ /* 0x000fe200078e000c */
[----:B------:R-:W-:Y:S01]  /*26a0*/  LEA R8, P3, R104, UR4, 0x2 ;  /* 0x0000000468087c11 */ /* 0x000fe2000f8610ff */
[----:B------:R-:W-:Y:S01]  /*26b0*/  BSSY B1, `(.L_x_34) ;  /* 0x0000014000017945 */ /* 0x000fe20003800000 */
[----:B------:R-:W-:Y:S02]  /*26c0*/  IADD3 R14, P1, R92, R4, RZ ;  /* 0x000000045c0e7210 */ /* 0x000fe40007f3e0ff */
[----:B------:R-:W-:Y:S02]  /*26d0*/  LEA.HI.X R9, R104, UR5, R113, 0x2, P3 ;  /* 0x0000000568097c11 */ /* 0x000fe400098f1471 */
[----:B------:R-:W-:Y:S01]  /*26e0*/  IADD3.X R15, R93, R21, R5, P1, !PT ;  /* 0x000000155d0f7210 */ /* 0x000fe20000ffe405 */
[----:B0-----:R-:W-:Y:S01]  /*26f0*/  IMAD.SHL.U32 R10, R108, 0x8, RZ ;  /* 0x000000086c0a7824 */ /* 0x001fe200078e00ff */
[----:B------:R-:W-:-:S02]  /*2700*/  ISETP.GT.AND P1, PT, R3, 0x1, PT ;  /* 0x000000010300780c */ /* 0x000fc40003f24270 */
[----:B------:R-:W-:Y:S01]  /*2710*/  SHF.L.U64.HI R11, R108, 0x3, R109 ;  /* 0x000000036c0b7819 */ /* 0x000fe2000001026d */
[----:B------:R-:W-:Y:S01]  /*2720*/  IMAD.WIDE.U32 R14, R19, R106, R14 ;  /* 0x0000006a130e7225 */ /* 0x000fe200078e000e */
[----:B------:R-:W-:-:S03]  /*2730*/  ISETP.GT.AND P3, PT, R0, RZ, P1 ;  /* 0x000000ff0000720c */ /* 0x000fc60000f64270 */
[----:B------:R-:W-:Y:S01]  /*2740*/  IMAD.WIDE.U32 R10, R20, R108, R10 ;  /* 0x0000006c140a7225 */ /* 0x000fe200078e000a */
[----:B--2---:R-:W-:-:S05]  /*2750*/  LOP3.LUT R4, R18, 0xffffe000, RZ, 0xc0, !PT ;  /* 0xffffe00012047812 */ /* 0x004fca00078ec0ff */
[----:B------:R-:W-:Y:S01]  /*2760*/  FMUL R5, R4, R89 ;  /* 0x0000005904057220 */ /* 0x000fe20000400000 */
[----:B------:R-:W-:-:S03]  /*2770*/  LEA R4, P4, R14, R110, 0x2 ;  /* 0x0000006e0e047211 */ /* 0x000fc600078810ff */
[----:B------:R-:W-:Y:S01]  /*2780*/  FFMA R107, R24, R88, R5 ;  /* 0x00000058186b7223 */ /* 0x000fe20000000005 */
[----:B------:R-:W-:-:S04]  /*2790*/  IMAD.IADD R5, R105, 0x1, R15 ;  /* 0x0000000169057824 */ /* 0x000fc800078e020f */
[----:B------:R-:W-:Y:S02]  /*27a0*/  F2FP.TF32.F32.PACK_B R107, R107 ;  /* 0x0000006bff6b723e */ /* 0x000fe400024050ff */
[----:B------:R-:W-:-:S03]  /*27b0*/  LEA.HI.X R5, R14, R111, R5, 0x2, P4 ;  /* 0x0000006f0e057211 */ /* 0x000fc600020f1405 */
[----:B------:R0:W-:Y:S01]  /*27c0*/  @P2 STG.E desc[UR36][R8.64], R107 ;  /* 0x0000006b08002986 */ /* 0x0001e2000c101924 */
[----:B------:R-:W-:Y:S05]  /*27d0*/  @!P3 BRA `(.L_x_35) ;  /* 0x000000000004b947 */ /* 0x000fea0003800000 */
[----:B------:R1:W5:Y:S02]  /*27e0*/  LDG.E.LTC128B R18, desc[UR36][R4.64+0x4] ;  /* 0x0000042404127981 */ /* 0x000364000c1e1920 */
.L_x_35:
[----:B------:R-:W-:Y:S05]  /*27f0*/  BSYNC B1 ;  /* 0x0000000000017941 */ /* 0x000fea0003800000 */
.L_x_34:
[----:B-----5:R-:W-:Y:S01]  /*2800*/  LOP3.LUT R14, R18, 0xffffe000, RZ, 0xc0, !PT ;  /* 0xffffe000120e7812 */ /* 0x020fe200078ec0ff */
[----:B------:R-:W-:Y:S01]  /*2810*/  IMAD.IADD R21, R21, 0x1, R11 ;  /* 0x0000000115157824 */ /* 0x000fe200078e020b */
[----:B------:R-:W-:Y:S02]  /*2820*/  IADD3 R6, P2, R6, R10, RZ ;  /* 0x0000000a06067210 */ /* 0x000fe40007f5e0ff */
[----:B------:R-:W-:Y:S01]  /*2830*/  ISETP.GT.AND P0, PT, R0, 0x8, P0 ;  /* 0x000000080000780c */ /* 0x000fe20000704270 */
[----:B------:R-:W-:Y:S02]  /*2840*/  FMUL R14, R14, R89 ;  /* 0x000000590e0e7220 */ /* 0x000fe40000400000 */
[----:B------:R-:W-:Y:S02]  /*2850*/  IMAD.X R7, R21, 0x1, R7, P2 ;  /* 0x0000000115077824 */ /* 0x000fe400010e0607 */
[----:B------:R-:W-:Y:S01]  /*2860*/  FFMA R25, R25, R88, R14 ;  /* 0x0000005819197223 */ /* 0x000fe2000000000e */
[----:B------:R-:W-:-:S04]  /*2870*/  LEA R14, P2, R6, R110, 0x2 ;  /* 0x0000006e060e7211 */ /* 0x000fc800078410ff */
[----:B------:R-:W-:Y:S01]  /*2880*/  LEA.HI.X R15, R6, R111, R7, 0x2, P2 ;  /* 0x0000006f060f7211 */ /* 0x000fe200010f1407 */
[----:B------:R-:W-:Y:S01]  /*2890*/  @P3 IMAD.MOV.U32 R6, RZ, RZ, R8 ;  /* 0x000000ffff063224 */ /* 0x000fe200078e0008 */
[----:B------:R-:W-:Y:S01]  /*28a0*/  F2FP.TF32.F32.PACK_B R25, R25 ;  /* 0x00000019ff19723e */ /* 0x000fe200024050ff */
[----:B------:R-:W-:-:S05]  /*28b0*/  @P3 IMAD.MOV.U32 R7, RZ, RZ, R9 ;  /* 0x000000ffff073224 */ /* 0x000fca00078e0009 */
[----:B------:R2:W-:Y:S04]  /*28c0*/  @P3 STG.E desc[UR36][R6.64+0x4], R25 ;  /* 0x0000041906003986 */ /* 0x0005e8000c101924 */
[----:B------:R-:W3:Y:S01]  /*28d0*/  @P0 LDG.E.LTC128B R18, desc[UR36][R14.64] ;  /* 0x000000240e120981 */ /* 0x000ee2000c1e1920 */
[----:B------:R-:W-:Y:S01]  /*28e0*/  IADD3 R12, P2, P3, R92, R10, R12 ;  /* 0x0000000a5c0c7210 */ /* 0x000fe20007b5e00c */
[----:B------:R-:W-:Y:S01]  /*28f0*/  BSSY B1, `(.L_x_36) ;  /* 0x0000011000017945 */ /* 0x000fe20003800000 */
[----:B------:R-:W-:Y:S02]  /*2900*/  ISETP.GT.AND P1, PT, R0, 0x8, P1 ;  /* 0x000000080000780c */ /* 0x000fe40000f24270 */
[----:B------:R-:W-:-:S03]  /*2910*/  IADD3.X R13, R93, R21, R13, P2, P3 ;  /* 0x000000155d0d7210 */ /* 0x000fc600017e640d */
[----:B------:R-:W-:Y:S01]  /*2920*/  IMAD.WIDE.U32 R12, R19, R106, R12 ;  /* 0x0000006a130c7225 */ /* 0x000fe200078e000c */
[----:B------:R-:W-:-:S03]  /*2930*/  SHF.L.U64.HI R19, R94, 0x2, R95 ;  /* 0x000000025e137819 */ /* 0x000fc6000001025f */
[----:B------:R-:W-:Y:S01]  /*2940*/  IMAD.IADD R13, R105, 0x1, R13 ;  /* 0x00000001690d7824 */ /* 0x000fe200078e020d */
[----:B--2---:R-:W-:-:S04]  /*2950*/  LEA R6, P3, R12, R110, 0x2 ;  /* 0x0000006e0c067211 */ /* 0x004fc800078610ff */
[----:B------:R-:W-:Y:S02]  /*2960*/  LEA.HI.X R7, R12, R111, R13, 0x2, P3 ;  /* 0x0000006f0c077211 */ /* 0x000fe400018f140d */
[----:B---3--:R-:W-:-:S05]  /*2970*/  LOP3.LUT R10, R18, 0xffffe000, RZ, 0xc0, !PT ;  /* 0xffffe000120a7812 */ /* 0x008fca00078ec0ff */
[----:B------:R-:W-:Y:S01]  /*2980*/  FMUL R11, R10, R89 ;  /* 0x000000590a0b7220 */ /* 0x000fe20000400000 */
[----:B------:R-:W-:-:S03]  /*2990*/  LEA R10, P2, R94, R8, 0x2 ;  /* 0x000000085e0a7211 */ /* 0x000fc600078410ff */
[----:B------:R-:W-:Y:S02]  /*29a0*/  FFMA R21, R26, R88, R11 ;  /* 0x000000581a157223 */ /* 0x000fe4000000000b */
[----:B------:R-:W-:-:S03]  /*29b0*/  IMAD.X R11, R19, 0x1, R9, P2 ;  /* 0x00000001130b7824 */ /* 0x000fc600010e0609 */
[----:B------:R-:W-:-:S05]  /*29c0*/  F2FP.TF32.F32.PACK_B R21, R21 ;  /* 0x00000015ff15723e */ /* 0x000fca00024050ff */
[----:B------:R2:W-:Y:S01]  /*29d0*/  @P0 STG.E desc[UR36][R10.64], R21 ;  /* 0x000000150a000986 */ /* 0x0005e2000c101924 */
[----:B------:R-:W-:Y:S05]  /*29e0*/  @!P1 BRA `(.L_x_37) ;  /* 0x0000000000049947 */ /* 0x000fea0003800000 */
[----:B------:R3:W5:Y:S02]  /*29f0*/  LDG.E.LTC128B R18, desc[UR36][R6.64+0x4] ;  /* 0x0000042406127981 */ /* 0x000764000c1e1920 */
.L_x_37:
[----:B------:R-:W-:Y:S05]  /*2a00*/  BSYNC B1 ;  /* 0x0000000000017941 */ /* 0x000fea0003800000 */
.L_x_36:
[----:B-----5:R-:W-:Y:S01]  /*2a10*/  LOP3.LUT R12, R18, 0xffffe000, RZ, 0xc0, !PT ;  /* 0xffffe000120c7812 */ /* 0x020fe200078ec0ff */
[----:B------:R-:W-:Y:S01]  /*2a20*/  BSSY B1, `(.L_x_38) ;  /* 0x0000009000017945 */ /* 0x000fe20003800000 */
[----:B------:R-:W-:-:S03]  /*2a30*/  ISETP.GT.AND P0, PT, R3, 0x8, PT ;  /* 0x000000080300780c */ /* 0x000fc60003f04270 */
[----:B------:R-:W-:Y:S01]  /*2a40*/  FMUL R12, R12, R89 ;  /* 0x000000590c0c7220 */ /* 0x000fe20000400000 */
[----:B------:R-:W-:-:S03]  /*2a50*/  ISETP.GT.AND P2, PT, R0, RZ, P0 ;  /* 0x000000ff0000720c */ /* 0x000fc60000744270 */
[----:B------:R-:W-:-:S05]  /*2a60*/  FFMA R27, R27, R88, R12 ;  /* 0x000000581b1b7223 */ /* 0x000fca000000000c */
[----:B------:R-:W-:-:S05]  /*2a70*/  F2FP.TF32.F32.PACK_B R27, R27 ;  /* 0x0000001bff1b723e */ /* 0x000fca00024050ff */
[----:B------:R4:W-:Y:S01]  /*2a80*/  @P1 STG.E desc[UR36][R10.64+0x4], R27 ;  /* 0x0000041b0a001986 */ /* 0x0009e2000c101924 */
[----:B------:R-:W-:Y:S05]  /*2a90*/  @!P2 BRA `(.L_x_39) ;  /* 0x000000000004a947 */ /* 0x000fea0003800000 */
[----:B------:R0:W5:Y:S02]  /*2aa0*/  LDG.E.LTC128B R18, desc[UR36][R4.64+0x20] ;  /* 0x0000202404127981 */ /* 0x000164000c1e1920 */
.L_x_39:
[----:B------:R-:W-:Y:S05]  /*2ab0*/  BSYNC B1 ;  /* 0x0000000000017941 */ /* 0x000fea0003800000 */
.L_x_38:
        /* <DEDUP_REMOVED lines=10> */
.L_x_41:
[----:B------:R-:W-:Y:S05]  /*2b60*/  BSYNC B1 ;  /* 0x0000000000017941 */ /* 0x000fea0003800000 */
.L_x_40:
[----:B-----5:R-:W-:Y:S01]  /*2b70*/  LOP3.LUT R12, R18, 0xffffe000, RZ, 0xc0, !PT ;  /* 0xffffe000120c7812 */ /* 0x020fe200078ec0ff */
[----:B------:R-:W-:Y:S01]  /*2b80*/  BSSY B1, `(.L_x_42) ;  /* 0x0000008000017945 */ /* 0x000fe20003800000 */
[----:B------:R-:W-:-:S03]  /*2b90*/  ISETP.GT.AND P0, PT, R0, 0x8, P0 ;  /* 0x000000080000780c */ /* 0x000fc60000704270 */
[----:B------:R-:W-:-:S04]  /*2ba0*/  FMUL R12, R12, R89 ;  /* 0x000000590c0c7220 */ /* 0x000fc80000400000 */
[----:B------:R-:W-:-:S05]  /*2bb0*/  FFMA R29, R29, R88, R12 ;  /* 0x000000581d1d7223 */ /* 0x000fca000000000c */
[----:B------:R-:W-:-:S05]  /*2bc0*/  F2FP.TF32.F32.PACK_B R29, R29 ;  /* 0x0000001dff1d723e */ /* 0x000fca00024050ff */
[----:B------:R0:W-:Y:S01]  /*2bd0*/  @P3 STG.E desc[UR36][R8.64+0x24], R29 ;  /* 0x0000241d08003986 */ /* 0x0001e2000c101924 */
[----:B------:R-:W-:Y:S05]  /*2be0*/  @!P0 BRA `(.L_x_43) ;  /* 0x0000000000048947 */ /* 0x000fea0003800000 */
[----:B------:R0:W5:Y:S02]  /*2bf0*/  LDG.E.LTC128B R18, desc[UR36][R6.64+0x20] ;  /* 0x0000202406127981 */ /* 0x000164000c1e1920 */
.L_x_43:
[----:B------:R-:W-:Y:S05]  /*2c00*/  BSYNC B1 ;  /* 0x0000000000017941 */ /* 0x000fea0003800000 */
.L_x_42:
[----:B-----5:R-:W-:Y:S01]  /*2c10*/  LOP3.LUT R12, R18, 0xffffe000, RZ, 0xc0, !PT ;  /* 0xffffe000120c7812 */ /* 0x020fe200078ec0ff */
[----:B------:R-:W-:Y:S01]  /*2c20*/  BSSY B1, `(.L_x_44) ;  /* 0x0000008000017945 */ /* 0x000fe20003800000 */
[----:B------:R-:W-:-:S03]  /*2c30*/  ISETP.GT.AND P1, PT, R0, 0x8, P1 ;  /* 0x000000080000780c */ /* 0x000fc60000f24270 */
[----:B0-----:R-:W-:-:S04]  /*2c40*/  FMUL R13, R12, R89 ;  /* 0x000000590c0d7220 */ /* 0x001fc80000400000 */
[----:B------:R-:W-:-:S05]  /*2c50*/  FFMA R13, R30, R88, R13 ;  /* 0x000000581e0d7223 */ /* 0x000fca000000000d */
[----:B------:R-:W-:-:S05]  /*2c60*/  F2FP.TF32.F32.PACK_B R13, R13 ;  /* 0x0000000dff0d723e */ /* 0x000fca00024050ff */
[----:B------:R0:W-:Y:S01]  /*2c70*/  @P0 STG.E desc[UR36][R10.64+0x20], R13 ;  /* 0x0000200d0a000986 */ /* 0x0001e2000c101924 */
[----:B------:R-:W-:Y:S05]  /*2c80*/  @!P1 BRA `(.L_x_45) ;  /* 0x0000000000049947 */ /* 0x000fea0003800000 */
[----:B------:R0:W5:Y:S02]  /*2c90*/  LDG.E.LTC128B R18, desc[UR36][R6.64+0x24] ;  /* 0x0000242406127981 */ /* 0x000164000c1e1920 */
.L_x_45:
[----:B------:R-:W-:Y:S05]  /*2ca0*/  BSYNC B1 ;  /* 0x0000000000017941 */ /* 0x000fea0003800000 */
.L_x_44:
        /* <DEDUP_REMOVED lines=10> */
.L_x_47:
[----:B------:R-:W-:Y:S05]  /*2d50*/  BSYNC B1 ;  /* 0x0000000000017941 */ /* 0x000fea0003800000 */
.L_x_46:
[----:B-----5:R-:W-:Y:S01]  /*2d60*/  LOP3.LUT R12, R18, 0xffffe000, RZ, 0xc0, !PT ;  /* 0xffffe000120c7812 */ /* 0x020fe200078ec0ff */
[----:B------:R-:W-:Y:S01]  /*2d70*/  BSSY B1, `(.L_x_48) ;  /* 0x0000009000017945 */ /* 0x000fe20003800000 */
[----:B------:R-:W-:-:S03]  /*2d80*/  ISETP.GT.AND P1, PT, R3, 0x11, PT ;  /* 0x000000110300780c */ /* 0x000fc60003f24270 */
[----:B0-----:R-:W-:Y:S01]  /*2d90*/  FMUL R13, R12, R89 ;  /* 0x000000590c0d7220 */ /* 0x001fe20000400000 */
[----:B------:R-:W-:-:S03]  /*2da0*/  ISETP.GT.AND P3, PT, R0, RZ, P1 ;  /* 0x000000ff0000720c */ /* 0x000fc60000f64270 */
[----:B------:R-:W-:-:S05]  /*2db0*/  FFMA R13, R32, R88, R13 ;  /* 0x00000058200d7223 */ /* 0x000fca000000000d */
[----:B------:R-:W-:-:S05]  /*2dc0*/  F2FP.TF32.F32.PACK_B R13, R13 ;  /* 0x0000000dff0d723e */ /* 0x000fca00024050ff */
[----:B------:R0:W-:Y:S01]  /*2dd0*/  @P2 STG.E desc[UR36][R8.64+0x40], R13 ;  /* 0x0000400d08002986 */ /* 0x0001e2000c101924 */
[----:B------:R-:W-:Y:S05]  /*2de0*/  @!P3 BRA `(.L_x_49) ;  /* 0x000000000004b947 */ /* 0x000fea0003800000 */
[----:B------:R0:W5:Y:S02]  /*2df0*/  LDG.E.LTC128B R18, desc[UR36][R4.64+0x44] ;  /* 0x0000442404127981 */ /* 0x000164000c1e1920 */
.L_x_49:
[----:B------:R-:W-:Y:S05]  /*2e00*/  BSYNC B1 ;  /* 0x0000000000017941 */ /* 0x000fea0003800000 */
.L_x_48:
        /* <DEDUP_REMOVED lines=9> */
.L_x_51:
[----:B------:R-:W-:Y:S05]  /*2ea0*/  BSYNC B1 ;  /* 0x0000000000017941 */ /* 0x000fea0003800000 */
.L_x_50:
        /* <DEDUP_REMOVED lines=9> */
.L_x_53:
[----:B------:R-:W-:Y:S05]  /*2f40*/  BSYNC B1 ;  /* 0x0000000000017941 */ /* 0x000fea0003800000 */
.L_x_52:
        /* <DEDUP_REMOVED lines=10> */
.L_x_55:
[----:B------:R-:W-:Y:S05]  /*2ff0*/  BSYNC B1 ;  /* 0x0000000000017941 */ /* 0x000fea0003800000 */
.L_x_54:
        /* <DEDUP_REMOVED lines=10> */
.L_x_57:
[----:B------:R-:W-:Y:S05]  /*30a0*/  BSYNC B1 ;  /* 0x0000000000017941 */ /* 0x000fea0003800000 */
.L_x_56:
        /* <DEDUP_REMOVED lines=9> */
.L_x_59:
[----:B------:R-:W-:Y:S05]  /*3140*/  BSYNC B1 ;  /* 0x0000000000017941 */ /* 0x000fea0003800000 */
.L_x_58:
        /* <DEDUP_REMOVED lines=9> */
.L_x_61:
[----:B------:R-:W-:Y:S05]  /*31e0*/  BSYNC B1 ;  /* 0x0000000000017941 */ /* 0x000fea0003800000 */
.L_x_60:
        /* <DEDUP_REMOVED lines=10> */
.L_x_63:
[----:B------:R-:W-:Y:S05]  /*3290*/  BSYNC B1 ;  /* 0x0000000000017941 */ /* 0x000fea0003800000 */
.L_x_62:
        /* <DEDUP_REMOVED lines=10> */
.L_x_65:
[----:B------:R-:W-:Y:S05]  /*3340*/  BSYNC B1 ;  /* 0x0000000000017941 */ /* 0x000fea0003800000 */
.L_x_64:
        /* <DEDUP_REMOVED lines=9> */
.L_x_67:
[----:B------:R-:W-:Y:S05]  /*33e0*/  BSYNC B1 ;  /* 0x0000000000017941 */ /* 0x000fea0003800000 */
.L_x_66:
        /* <DEDUP_REMOVED lines=9> */
.L_x_69:
[----:B------:R-:W-:Y:S05]  /*3480*/  BSYNC B1 ;  /* 0x0000000000017941 */ /* 0x000fea0003800000 */
.L_x_68:
        /* <DEDUP_REMOVED lines=10> */
.L_x_71:
[----:B------:R-:W-:Y:S05]  /*3530*/  BSYNC B1 ;  /* 0x0000000000017941 */ /* 0x000fea0003800000 */
.L_x_70:
        /* <DEDUP_REMOVED lines=10> */
.L_x_73:
[----:B------:R-:W-:Y:S05]  /*35e0*/  BSYNC B1 ;  /* 0x0000000000017941 */ /* 0x000fea0003800000 */
.L_x_72:
        /* <DEDUP_REMOVED lines=9> */
.L_x_75:
[----:B------:R-:W-:Y:S05]  /*3680*/  BSYNC B1 ;  /* 0x0000000000017941 */ /* 0x000fea0003800000 */
.L_x_74:
        /* <DEDUP_REMOVED lines=9> */
.L_x_77:
[----:B------:R-:W-:Y:S05]  /*3720*/  BSYNC B1 ;  /* 0x0000000000017941 */ /* 0x000fea0003800000 */
.L_x_76:
        /* <DEDUP_REMOVED lines=10> */
.L_x_79:
[----:B------:R-:W-:Y:S05]  /*37d0*/  BSYNC B1 ;  /* 0x0000000000017941 */ /* 0x000fea0003800000 */
.L_x_78:
        /* <DEDUP_REMOVED lines=10> */
.L_x_81:
[----:B------:R-:W-:Y:S05]  /*3880*/  BSYNC B1 ;  /* 0x0000000000017941 */ /* 0x000fea0003800000 */
.L_x_80:
        /* <DEDUP_REMOVED lines=9> */
.L_x_83:
[----:B------:R-:W-:Y:S05]  /*3920*/  BSYNC B1 ;  /* 0x0000000000017941 */ /* 0x000fea0003800000 */
.L_x_82:
        /* <DEDUP_REMOVED lines=9> */
.L_x_85:
[----:B------:R-:W-:Y:S05]  /*39c0*/  BSYNC B1 ;  /* 0x0000000000017941 */ /* 0x000fea0003800000 */
.L_x_84:
        /* <DEDUP_REMOVED lines=10> */
.L_x_87:
[----:B------:R-:W-:Y:S05]  /*3a70*/  BSYNC B1 ;  /* 0x0000000000017941 */ /* 0x000fea0003800000 */
.L_x_86:
        /* <DEDUP_REMOVED lines=10> */
.L_x_89:
[----:B------:R-:W-:Y:S05]  /*3b20*/  BSYNC B1 ;  /* 0x0000000000017941 */ /* 0x000fea0003800000 */
.L_x_88:
        /* <DEDUP_REMOVED lines=9> */
.L_x_91:
[----:B------:R-:W-:Y:S05]  /*3bc0*/  BSYNC B1 ;  /* 0x0000000000017941 */ /* 0x000fea0003800000 */
.L_x_90:
        /* <DEDUP_REMOVED lines=9> */
.L_x_93:
[----:B------:R-:W-:Y:S05]  /*3c60*/  BSYNC B1 ;  /* 0x0000000000017941 */ /* 0x000fea0003800000 */
.L_x_92:
        /* <DEDUP_REMOVED lines=10> */
.L_x_95:
[----:B------:R-:W-:Y:S05]  /*3d10*/  BSYNC B1 ;  /* 0x0000000000017941 */ /* 0x000fea0003800000 */
.L_x_94:
        /* <DEDUP_REMOVED lines=10> */
.L_x_97:
[----:B------:R-:W-:Y:S05]  /*3dc0*/  BSYNC B1 ;  /* 0x0000000000017941 */ /* 0x000fea0003800000 */
.L_x_96:
        /* <DEDUP_REMOVED lines=9> */
.L_x_99:
[----:B------:R-:W-:Y:S05]  /*3e60*/  BSYNC B1 ;  /* 0x0000000000017941 */ /* 0x000fea0003800000 */
.L_x_98:
        /* <DEDUP_REMOVED lines=9> */
.L_x_101:
[----:B------:R-:W-:Y:S05]  /*3f00*/  BSYNC B1 ;  /* 0x0000000000017941 */ /* 0x000fea0003800000 */
.L_x_100:
        /* <DEDUP_REMOVED lines=10> */
.L_x_103:
[----:B------:R-:W-:Y:S05]  /*3fb0*/  BSYNC B1 ;  /* 0x0000000000017941 */ /* 0x000fea0003800000 */
.L_x_102:
        /* <DEDUP_REMOVED lines=10> */
.L_x_105:
[----:B------:R-:W-:Y:S05]  /*4060*/  BSYNC B1 ;  /* 0x0000000000017941 */ /* 0x000fea0003800000 */
.L_x_104:
        /* <DEDUP_REMOVED lines=9> */
.L_x_107:
[----:B------:R-:W-:Y:S05]  /*4100*/  BSYNC B1 ;  /* 0x0000000000017941 */ /* 0x000fea0003800000 */
.L_x_106:
        /* <DEDUP_REMOVED lines=9> */
.L_x_109:
[----:B------:R-:W-:Y:S05]  /*41a0*/  BSYNC B1 ;  /* 0x0000000000017941 */ /* 0x000fea0003800000 */
.L_x_108:
        /* <DEDUP_REMOVED lines=10> */
.L_x_111:
[----:B------:R-:W-:Y:S05]  /*4250*/  BSYNC B1 ;  /* 0x0000000000017941 */ /* 0x000fea0003800000 */
.L_x_110:
        /* <DEDUP_REMOVED lines=10> */
.L_x_113:
[----:B------:R-:W-:Y:S05]  /*4300*/  BSYNC B1 ;  /* 0x0000000000017941 */ /* 0x000fea0003800000 */
.L_x_112:
        /* <DEDUP_REMOVED lines=9> */
.L_x_115:
[----:B------:R-:W-:Y:S05]  /*43a0*/  BSYNC B1 ;  /* 0x0000000000017941 */ /* 0x000fea0003800000 */
.L_x_114:
        /* <DEDUP_REMOVED lines=9> */
.L_x_117:
[----:B------:R-:W-:Y:S05]  /*4440*/  BSYNC B1 ;  /* 0x0000000000017941 */ /* 0x000fea0003800000 */
.L_x_116:
        /* <DEDUP_REMOVED lines=10> */
.L_x_119:
[----:B------:R-:W-:Y:S05]  /*44f0*/  BSYNC B1 ;  /* 0x0000000000017941 */ /* 0x000fea0003800000 */
.L_x_118:
        /* <DEDUP_REMOVED lines=10> */
.L_x_121:
[----:B------:R-:W-:Y:S05]  /*45a0*/  BSYNC B1 ;  /* 0x0000000000017941 */ /* 0x000fea0003800000 */
.L_x_120:
        /* <DEDUP_REMOVED lines=9> */
.L_x_123:
[----:B------:R-:W-:Y:S05]  /*4640*/  BSYNC B1 ;  /* 0x0000000000017941 */ /* 0x000fea0003800000 */
.L_x_122:
        /* <DEDUP_REMOVED lines=9> */
.L_x_125:
[----:B------:R-:W-:Y:S05]  /*46e0*/  BSYNC B1 ;  /* 0x0000000000017941 */ /* 0x000fea0003800000 */
.L_x_124:
        /* <DEDUP_REMOVED lines=10> */
.L_x_127:
[----:B------:R-:W-:Y:S05]  /*4790*/  BSYNC B1 ;  /* 0x0000000000017941 */ /* 0x000fea0003800000 */
.L_x_126:
        /* <DEDUP_REMOVED lines=10> */
.L_x_129:
[----:B------:R-:W-:Y:S05]  /*4840*/  BSYNC B1 ;  /* 0x0000000000017941 */ /* 0x000fea0003800000 */
.L_x_128:
        /* <DEDUP_REMOVED lines=9> */
.L_x_131:
[----:B------:R-:W-:Y:S05]  /*48e0*/  BSYNC B1 ;  /* 0x0000000000017941 */ /* 0x000fea0003800000 */
.L_x_130:
        /* <DEDUP_REMOVED lines=9> */
.L_x_133:
[----:B------:R-:W-:Y:S05]  /*4980*/  BSYNC B1 ;  /* 0x0000000000017941 */ /* 0x000fea0003800000 */
.L_x_132:
        /* <DEDUP_REMOVED lines=10> */
.L_x_135:
[----:B------:R-:W-:Y:S05]  /*4a30*/  BSYNC B1 ;  /* 0x0000000000017941 */ /* 0x000fea0003800000 */
.L_x_134:
        /* <DEDUP_REMOVED lines=10> */
.L_x_137:
[----:B------:R-:W-:Y:S05]  /*4ae0*/  BSYNC B1 ;  /* 0x0000000000017941 */ /* 0x000fea0003800000 */
.L_x_136:
        /* <DEDUP_REMOVED lines=9> */
.L_x_139:
[----:B------:R-:W-:Y:S05]  /*4b80*/  BSYNC B1 ;  /* 0x0000000000017941 */ /* 0x000fea0003800000 */
.L_x_138:
        /* <DEDUP_REMOVED lines=9> */
.L_x_141:
[----:B------:R-:W-:Y:S05]  /*4c20*/  BSYNC B1 ;  /* 0x0000000000017941 */ /* 0x000fea0003800000 */
.L_x_140:
        /* <DEDUP_REMOVED lines=10> */
.L_x_143:
[----:B------:R-:W-:Y:S05]  /*4cd0*/  BSYNC B1 ;  /* 0x0000000000017941 */ /* 0x000fea0003800000 */
.L_x_142:
        /* <DEDUP_REMOVED lines=10> */
.L_x_145:
[----:B------:R-:W-:Y:S05]  /*4d80*/  BSYNC B1 ;  /* 0x0000000000017941 */ /* 0x000fea0003800000 */
.L_x_144:
        /* <DEDUP_REMOVED lines=9> */
.L_x_147:
[----:B------:R-:W-:Y:S05]  /*4e20*/  BSYNC B1 ;  /* 0x0000000000017941 */ /* 0x000fea0003800000 */
.L_x_146:
        /* <DEDUP_REMOVED lines=9> */
.L_x_149:
[----:B------:R-:W-:Y:S05]  /*4ec0*/  BSYNC B1 ;  /* 0x0000000000017941 */ /* 0x000fea0003800000 */
.L_x_148:
        /* <DEDUP_REMOVED lines=10> */
.L_x_151:
[----:B------:R-:W-:Y:S05]  /*4f70*/  BSYNC B1 ;  /* 0x0000000000017941 */ /* 0x000fea0003800000 */
.L_x_150:
        /* <DEDUP_REMOVED lines=10> */
.L_x_153:
[----:B------:R-:W-:Y:S05]  /*5020*/  BSYNC B1 ;  /* 0x0000000000017941 */ /* 0x000fea0003800000 */
.L_x_152:
[----:B01---5:R-:W-:Y:S01]  /*5030*/  LOP3.LUT R4, R18, 0xffffe000, RZ, 0xc0, !PT ;  /* 0xffffe00012047812 */ /* 0x023fe200078ec0ff */
        /* <DEDUP_REMOVED lines=8> */
.L_x_155:
[----:B------:R-:W-:Y:S05]  /*50c0*/  BSYNC B1 ;  /* 0x0000000000017941 */ /* 0x000fea0003800000 */
.L_x_154:
[----:B-----5:R-:W-:Y:S01]  /*50d0*/  LOP3.LUT R4, R18, 0xffffe000, RZ, 0xc0, !PT ;  /* 0xffffe00012047812 */ /* 0x020fe200078ec0ff */
[----:B------:R-:W-:Y:S01]  /*50e0*/  @P0 IMAD.MOV.U32 R5, RZ, RZ, R11 ;  /* 0x000000ffff050224 */ /* 0x000fe200078e000b */
[----:B------:R-:W-:Y:S01]  /*50f0*/  ISETP.GT.AND P1, PT, R0, 0x8, P1 ;  /* 0x000000080000780c */ /* 0x000fe20000f24270 */
[----:B------:R-:W-:Y:S02]  /*5100*/  BSSY B1, `(.L_x_156) ;  /* 0x0000008000017945 */ /* 0x000fe40003800000 */
[----:B------:R-:W-:Y:S01]  /*5110*/  FMUL R3, R4, R89 ;  /* 0x0000005904037220 */ /* 0x000fe20000400000 */
[----:B------:R-:W-:-:S03]  /*5120*/  @P0 IMAD.MOV.U32 R4, RZ, RZ, R10 ;  /* 0x000000ffff040224 */ /* 0x000fc600078e000a */
[----:B------:R-:W-:-:S05]  /*5130*/  FFMA R3, R86, R88, R3 ;  /* 0x0000005856037223 */ /* 0x000fca0000000003 */
[----:B------:R-:W-:-:S05]  /*5140*/  F2FP.TF32.F32.PACK_B R3, R3 ;  /* 0x00000003ff03723e */ /* 0x000fca00024050ff */
[----:B------:R0:W-:Y:S01]  /*5150*/  @P0 STG.E desc[UR36][R4.64+0x1e0], R3 ;  /* 0x0001e00304000986 */ /* 0x0001e2000c101924 */
[----:B------:R-:W-:Y:S05]  /*5160*/  @!P1 BRA `(.L_x_157) ;  /* 0x0000000000049947 */ /* 0x000fea0003800000 */
[----:B------:R0:W5:Y:S02]  /*5170*/  LDG.E.LTC128B R18, desc[UR36][R6.64+0x1e4] ;  /* 0x0001e42406127981 */ /* 0x000164000c1e1920 */
.L_x_157:
[----:B------:R-:W-:Y:S05]  /*5180*/  BSYNC B1 ;  /* 0x0000000000017941 */ /* 0x000fea0003800000 */
.L_x_156:
[----:B------:R-:W-:Y:S05]  /*5190*/  @!P1 BRA `(.L_x_158) ;  /* 0x0000001000b09947 */ /* 0x000fea0003800000 */
[----:B-----5:R-:W-:-:S05]  /*51a0*/  LOP3.LUT R18, R18, 0xffffe000, RZ, 0xc0, !PT ;  /* 0xffffe00012127812 */ /* 0x020fca00078ec0ff */
[----:B------:R-:W-:-:S04]  /*51b0*/  FMUL R18, R18, R89 ;  /* 0x0000005912127220 */ /* 0x000fc80000400000 */
[----:B------:R-:W-:-:S05]  /*51c0*/  FFMA R87, R87, R88, R18 ;  /* 0x0000005857577223 */ /* 0x000fca0000000012 */
[----:B------:R-:W-:-:S05]  /*51d0*/  F2FP.TF32.F32.PACK_B R87, R87 ;  /* 0x00000057ff57723e */ /* 0x000fca00024050ff */
[----:B------:R0:W-:Y:S01]  /*51e0*/  STG.E desc[UR36][R10.64+0x1e4], R87 ;  /* 0x0001e4570a007986 */ /* 0x0001e2000c101924 */
[----:B------:R-:W-:Y:S05]  /*51f0*/  BRA `(.L_x_158) ;  /* 0x0000001000987947 */ /* 0x000fea0003800000 */
.L_x_33:
[----:B------:R-:W-:Y:S01]  /*5200*/  ISETP.GT.AND P4, PT, R3, 0x1, PT ;  /* 0x000000010300780c */ /* 0x000fe20003f84270 */
[----:B------:R-:W-:Y:S01]  /*5210*/  ULDC.64 UR4, c[0x0][0x5c0] ;  /* 0x0001700000047ab9 */ /* 0x000fe20000000a00 */
[-C--:B------:R-:W-:Y:S01]  /*5220*/  FMUL R9, R24, R88.reuse ;  /* 0x0000005818097220 */ /* 0x080fe20000400000 */
[----:B------:R-:W-:Y:S01]  /*5230*/  LEA R4, P3, R104, UR4, 0x2 ;  /* 0x0000000468047c11 */ /* 0x000fe2000f8610ff */
[-C--:B------:R-:W-:Y:S01]  /*5240*/  FMUL R25, R25, R88.reuse ;  /* 0x0000005819197220 */ /* 0x080fe20000400000 */
[----:B------:R-:W-:Y:S01]  /*5250*/  ISETP.GT.AND P1, PT, R0, RZ, P4 ;  /* 0x000000ff0000720c */ /* 0x000fe20002724270 */
[-C--:B------:R-:W-:Y:S01]  /*5260*/  FMUL R11, R26, R88.reuse ;  /* 0x000000581a0b7220 */ /* 0x080fe20000400000 */
[----:B------:R-:W-:Y:S01]  /*5270*/  LEA.HI.X R5, R104, UR5, R113, 0x2, P3 ;  /* 0x0000000568057c11 */ /* 0x000fe200098f1471 */
[-C--:B------:R-:W-:Y:S01]  /*5280*/  FMUL R27, R27, R88.reuse ;  /* 0x000000581b1b7220 */ /* 0x080fe20000400000 */
[----:B------:R-:W-:Y:S01]  /*5290*/  F2FP.TF32.F32.PACK_B R9, R9 ;  /* 0x00000009ff09723e */ /* 0x000fe200024050ff */
[-C--:B------:R-:W-:Y:S01]  /*52a0*/  FMUL R29, R29, R88.reuse ;  /* 0x000000581d1d7220 */ /* 0x080fe20000400000 */
[----:B------:R-:W-:Y:S01]  /*52b0*/  F2FP.TF32.F32.PACK_B R25, R25 ;  /* 0x00000019ff19723e */ /* 0x000fe200024050ff */
[----:B------:R-:W-:Y:S01]  /*52c0*/  FMUL R31, R31, R88 ;  /* 0x000000581f1f7220 */ /* 0x000fe20000400000 */
[C---:B------:R-:W-:Y:S01]  /*52d0*/  SHF.L.U64.HI R7, R94.reuse, 0x2, R95 ;  /* 0x000000025e077819 */ /* 0x040fe2000001025f */
[----:B------:R0:W-:Y:S01]  /*52e0*/  @P2 STG.E desc[UR36][R4.64], R9 ;  /* 0x0000000904002986 */ /* 0x0001e2000c101924 */
[----:B------:R-:W-:Y:S01]  /*52f0*/  LEA R6, P3, R94, R4, 0x2 ;  /* 0x000000045e067211 */ /* 0x000fe200078610ff */
[-C--:B------:R-:W-:Y:S01]  /*5300*/  FMUL R13, R32, R88.reuse ;  /* 0x00000058200d7220 */ /* 0x080fe20000400000 */
[C---:B------:R-:W-:Y:S01]  /*5310*/  ISETP.GT.AND P2, PT, R3.reuse, 0x8, PT ;  /* 0x000000080300780c */ /* 0x040fe20003f44270 */
[----:B------:R-:W-:Y:S01]  /*5320*/  @P1 STG.E desc[UR36][R4.64+0x4], R25 ;  /* 0x0000041904001986 */ /* 0x000fe2000c101924 */
[----:B------:R-:W-:Y:S01]  /*5330*/  ISETP.GT.AND P1, PT, R3, 0x9, PT ;  /* 0x000000090300780c */ /* 0x000fe20003f24270 */
[----:B------:R-:W-:Y:S01]  /*5340*/  IMAD.X R7, R7, 0x1, R5, P3 ;  /* 0x0000000107077824 */ /* 0x000fe200018e0605 */
[C---:B------:R-:W-:Y:S01]  /*5350*/  ISETP.GT.AND P0, PT, R0.reuse, 0x8, P0 ;  /* 0x000000080000780c */ /* 0x040fe20000704270 */
[-C--:B------:R-:W-:Y:S01]  /*5360*/  FMUL R33, R33, R88.reuse ;  /* 0x0000005821217220 */ /* 0x080fe20000400000 */
[C---:B------:R-:W-:Y:S01]  /*5370*/  ISETP.GT.AND P4, PT, R0.reuse, 0x8, P4 ;  /* 0x000000080000780c */ /* 0x040fe20002784270 */
[-C--:B------:R-:W-:Y:S01]  /*5380*/  FMUL R35, R35, R88.reuse ;  /* 0x0000005823237220 */ /* 0x080fe20000400000 */
[----:B------:R-:W-:Y:S01]  /*5390*/  ISETP.GT.AND P5, PT, R0, RZ, P2 ;  /* 0x000000ff0000720c */ /* 0x000fe200017a4270 */
[-C--:B0-----:R-:W-:Y:S01]  /*53a0*/  FMUL R9, R28, R88.reuse ;  /* 0x000000581c097220 */ /* 0x081fe20000400000 */
[C---:B------:R-:W-:Y:S01]  /*53b0*/  ISETP.GT.AND P3, PT, R0.reuse, RZ, P1 ;  /* 0x000000ff0000720c */ /* 0x040fe20000f64270 */
[-C--:B------:R-:W-:Y:S01]  /*53c0*/  FMUL R37, R37, R88.reuse ;  /* 0x0000005825257220 */ /* 0x080fe20000400000 */
[----:B------:R-:W-:Y:S01]  /*53d0*/  F2FP.TF32.F32.PACK_B R11, R11 ;  /* 0x0000000bff0b723e */ /* 0x000fe200024050ff */
[-C--:B------:R-:W-:Y:S01]  /*53e0*/  FMUL R39, R39, R88.reuse ;  /* 0x0000005827277220 */ /* 0x080fe20000400000 */
[----:B------:R-:W-:Y:S01]  /*53f0*/  F2FP.TF32.F32.PACK_B R27, R27 ;  /* 0x0000001bff1b723e */ /* 0x000fe200024050ff */
[-C--:B------:R-:W-:Y:S01]  /*5400*/  FMUL R41, R41, R88.reuse ;  /* 0x0000005829297220 */ /* 0x080fe20000400000 */
[----:B------:R-:W-:Y:S01]  /*5410*/  F2FP.TF32.F32.PACK_B R9, R9 ;  /* 0x00000009ff09723e */ /* 0x000fe200024050ff */
[----:B------:R0:W-:Y:S01]  /*5420*/  @P0 STG.E desc[UR36][R6.64], R11 ;  /* 0x0000000b06000986 */ /* 0x0001e2000c101924 */
[----:B------:R-:W-:Y:S01]  /*5430*/  F2FP.TF32.F32.PACK_B R29, R29 ;  /* 0x0000001dff1d723e */ /* 0x000fe200024050ff */
[-C--:B------:R-:W-:Y:S01]  /*5440*/  FMUL R43, R43, R88.reuse ;  /* 0x000000582b2b7220 */ /* 0x080fe20000400000 */
[----:B------:R-:W-:Y:S01]  /*5450*/  ISETP.GT.AND P0, PT, R3, 0x10, PT ;  /* 0x000000100300780c */ /* 0x000fe20003f04270 */
[----:B------:R-:W-:Y:S01]  /*5460*/  @P4 STG.E desc[UR36][R6.64+0x4], R27 ;  /* 0x0000041b06004986 */ /* 0x000fe2000c101924 */
[C---:B------:R-:W-:Y:S01]  /*5470*/  ISETP.GT.AND P2, PT, R0.reuse, 0x8, P2 ;  /* 0x000000080000780c */ /* 0x040fe20001744270 */
[-C--:B------:R-:W-:Y:S01]  /*5480*/  FMUL R45, R45, R88.reuse ;  /* 0x000000582d2d7220 */ /* 0x080fe20000400000 */
[C---:B------:R-:W-:Y:S01]  /*5490*/  ISETP.GT.AND P1, PT, R0.reuse, 0x8, P1 ;  /* 0x000000080000780c */ /* 0x040fe20000f24270 */
[----:B------:R1:W-:Y:S01]  /*54a0*/  @P5 STG.E desc[UR36][R4.64+0x20], R9 ;  /* 0x0000200904005986 */ /* 0x0003e2000c101924 */
[----:B------:R-:W-:Y:S01]  /*54b0*/  ISETP.GT.AND P5, PT, R0, RZ, P0 ;  /* 0x000000ff0000720c */ /* 0x000fe200007a4270 */
[-C--:B------:R-:W-:Y:S01]  /*54c0*/  FMUL R47, R47, R88.reuse ;  /* 0x000000582f2f7220 */ /* 0x080fe20000400000 */
[----:B------:R-:W-:Y:S01]  /*54d0*/  F2FP.TF32.F32.PACK_B R31, R31 ;  /* 0x0000001fff1f723e */ /* 0x000fe200024050ff */
[----:B------:R-:W-:Y:S01]  /*54e0*/  @P3 STG.E desc[UR36][R4.64+0x24], R29 ;  /* 0x0000241d04003986 */ /* 0x000fe2000c101924 */
[----:B------:R-:W-:Y:S01]  /*54f0*/  ISETP.GT.AND P3, PT, R3, 0x11, PT ;  /* 0x000000110300780c */ /* 0x000fe20003f64270 */
[-C--:B0-----:R-:W-:Y:S01]  /*5500*/  FMUL R11, R30, R88.reuse ;  /* 0x000000581e0b7220 */ /* 0x081fe20000400000 */
[----:B------:R-:W-:Y:S01]  /*5510*/  F2FP.TF32.F32.PACK_B R13, R13 ;  /* 0x0000000dff0d723e */ /* 0x000fe200024050ff */
[-C--:B------:R-:W-:Y:S01]  /*5520*/  FMUL R49, R49, R88.reuse ;  /* 0x0000005831317220 */ /* 0x080fe20000400000 */
[----:B------:R-:W-:Y:S01]  /*5530*/  ISETP.GT.AND P4, PT, R0, RZ, P3 ;  /* 0x000000ff0000720c */ /* 0x000fe20001f84270 */
[-C--:B------:R-:W-:Y:S01]  /*5540*/  FMUL R51, R51, R88.reuse ;  /* 0x0000005833337220 */ /* 0x080fe20000400000 */
[----:B------:R-:W-:Y:S01]  /*5550*/  F2FP.TF32.F32.PACK_B R11, R11 ;  /* 0x0000000bff0b723e */ /* 0x000fe200024050ff */
[-C--:B-1----:R-:W-:Y:S01]  /*5560*/  FMUL R9, R34, R88.reuse ;  /* 0x0000005822097220 */ /* 0x082fe20000400000 */
[----:B------:R-:W-:Y:S01]  /*5570*/  F2FP.TF32.F32.PACK_B R33, R33 ;  /* 0x00000021ff21723e */ /* 0x000fe200024050ff */
[-C--:B------:R-:W-:Y:S01]  /*5580*/  FMUL R53, R53, R88.reuse ;  /* 0x0000005835357220 */ /* 0x080fe20000400000 */
[C---:B------:R-:W-:Y:S01]  /*5590*/  ISETP.GT.AND P0, PT, R0.reuse, 0x8, P0 ;  /* 0x000000080000780c */ /* 0x040fe20000704270 */
[----:B------:R0:W-:Y:S01]  /*55a0*/  @P2 STG.E desc[UR36][R6.64+0x20], R11 ;  /* 0x0000200b06002986 */ /* 0x0001e2000c101924 */
[----:B------:R-:W-:Y:S01]  /*55b0*/  ISETP.GT.AND P2, PT, R3, 0x19, PT ;  /* 0x000000190300780c */ /* 0x000fe20003f44270 */
[-C--:B------:R-:W-:Y:S01]  /*55c0*/  FMUL R55, R55, R88.reuse ;  /* 0x0000005837377220 */ /* 0x080fe20000400000 */
[----:B------:R-:W-:Y:S01]  /*55d0*/  F2FP.TF32.F32.PACK_B R9, R9 ;  /* 0x00000009ff09723e */ /* 0x000fe200024050ff */
[----:B------:R-:W-:Y:S01]  /*55e0*/  @P1 STG.E desc[UR36][R6.64+0x24], R31 ;  /* 0x0000241f06001986 */ /* 0x000fe2000c101924 */
[----:B------:R-:W-:Y:S01]  /*55f0*/  ISETP.GT.AND P1, PT, R3, 0x18, PT ;  /* 0x000000180300780c */ /* 0x000fe20003f24270 */
[-C--:B------:R-:W-:Y:S01]  /*5600*/  FMUL R57, R57, R88.reuse ;  /* 0x0000005839397220 */ /* 0x080fe20000400000 */
[----:B------:R-:W-:Y:S01]  /*5610*/  F2FP.TF32.F32.PACK_B R35, R35 ;  /* 0x00000023ff23723e */ /* 0x000fe200024050ff */
[----:B------:R1:W-:Y:S01]  /*5620*/  @P5 STG.E desc[UR36][R4.64+0x40], R13 ;  /* 0x0000400d04005986 */ /* 0x0003e2000c101924 */
[C---:B------:R-:W-:Y:S01]  /*5630*/  ISETP.GT.AND P5, PT, R0.reuse, RZ, P1 ;  /* 0x000000ff0000720c */ /* 0x040fe20000fa4270 */
[-C--:B------:R-:W-:Y:S01]  /*5640*/  FMUL R59, R59, R88.reuse ;  /* 0x000000583b3b7220 */ /* 0x080fe20000400000 */
[----:B------:R-:W-:Y:S01]  /*5650*/  F2FP.TF32.F32.PACK_B R37, R37 ;  /* 0x00000025ff25723e */ /* 0x000fe200024050ff */
[----:B------:R-:W-:Y:S01]  /*5660*/  @P4 STG.E desc[UR36][R4.64+0x44], R33 ;  /* 0x0000442104004986 */ /* 0x000fe2000c101924 */
[----:B------:R-:W-:Y:S01]  /*5670*/  ISETP.GT.AND P4, PT, R0, 0x8, P3 ;  /* 0x000000080000780c */ /* 0x000fe20001f84270 */
[-C--:B0-----:R-:W-:Y:S01]  /*5680*/  FMUL R11, R36, R88.reuse ;  /* 0x00000058240b7220 */ /* 0x081fe20000400000 */
[C---:B------:R-:W-:Y:S01]  /*5690*/  ISETP.GT.AND P3, PT, R0.reuse, RZ, P2 ;  /* 0x000000ff0000720c */ /* 0x040fe20001764270 */
[----:B------:R0:W-:Y:S01]  /*56a0*/  @P0 STG.E desc[UR36][R6.64+0x40], R9 ;  /* 0x0000400906000986 */ /* 0x0001e2000c101924 */
[----:B------:R-:W-:Y:S01]  /*56b0*/  ISETP.GT.AND P1, PT, R0, 0x8, P1 ;  /* 0x000000080000780c */ /* 0x000fe20000f24270 */
[-C--:B------:R-:W-:Y:S01]  /*56c0*/  FMUL R61, R61, R88.reuse ;  /* 0x000000583d3d7220 */ /* 0x080fe20000400000 */
[----:B------:R-:W-:Y:S01]  /*56d0*/  F2FP.TF32.F32.PACK_B R11, R11 ;  /* 0x0000000bff0b723e */ /* 0x000fe200024050ff */
[-C--:B-1----:R-:W-:Y:S01]  /*56e0*/  FMUL R13, R40, R88.reuse ;  /* 0x00000058280d7220 */ /* 0x082fe20000400000 */
[----:B------:R-:W-:Y:S01]  /*56f0*/  ISETP.GT.AND P0, PT, R3, 0x20, PT ;  /* 0x000000200300780c */ /* 0x000fe20003f04270 */
[-C--:B------:R-:W-:Y:S01]  /*5700*/  FMUL R63, R63, R88.reuse ;  /* 0x000000583f3f7220 */ /* 0x080fe20000400000 */
[----:B------:R-:W-:Y:S01]  /*5710*/  F2FP.TF32.F32.PACK_B R39, R39 ;  /* 0x00000027ff27723e */ /* 0x000fe200024050ff */
[-C--:B------:R-:W-:Y:S01]  /*5720*/  FMUL R65, R65, R88.reuse ;  /* 0x0000005841417220 */ /* 0x080fe20000400000 */
[----:B------:R-:W-:Y:S01]  /*5730*/  F2FP.TF32.F32.PACK_B R13, R13 ;  /* 0x0000000dff0d723e */ /* 0x000fe200024050ff */
[----:B------:R-:W-:Y:S01]  /*5740*/  @P4 STG.E desc[UR36][R6.64+0x44], R35 ;  /* 0x0000442306004986 */ /* 0x000fe2000c101924 */
[----:B------:R-:W-:Y:S01]  /*5750*/  ISETP.GT.AND P4, PT, R0, 0x8, P2 ;  /* 0x000000080000780c */ /* 0x000fe20001784270 */
[-C--:B0-----:R-:W-:Y:S01]  /*5760*/  FMUL R9, R38, R88.reuse ;  /* 0x0000005826097220 */ /* 0x081fe20000400000 */
[----:B------:R-:W-:Y:S01]  /*5770*/  ISETP.GT.AND P2, PT, R3, 0x21, PT ;  /* 0x000000210300780c */ /* 0x000fe20003f44270 */
[----:B------:R0:W-:Y:S01]  /*5780*/  @P5 STG.E desc[UR36][R4.64+0x60], R11 ;  /* 0x0000600b04005986 */ /* 0x0001e2000c101924 */
[C---:B------:R-:W-:Y:S01]  /*5790*/  ISETP.GT.AND P5, PT, R0.reuse, RZ, P0 ;  /* 0x000000ff0000720c */ /* 0x040fe200007a4270 */
[-C--:B------:R-:W-:Y:S01]  /*57a0*/  FMUL R67, R67, R88.reuse ;  /* 0x0000005843437220 */ /* 0x080fe20000400000 */
[----:B------:R-:W-:Y:S01]  /*57b0*/  F2FP.TF32.F32.PACK_B R9, R9 ;  /* 0x00000009ff09723e */ /* 0x000fe200024050ff */
[----:B------:R-:W-:Y:S01]  /*57c0*/  @P3 STG.E desc[UR36][R4.64+0x64], R37 ;  /* 0x0000642504003986 */ /* 0x000fe2000c101924 */
[C---:B------:R-:W-:Y:S01]  /*57d0*/  ISETP.GT.AND P3, PT, R0.reuse, RZ, P2 ;  /* 0x000000ff0000720c */ /* 0x040fe20001764270 */
[-C--:B------:R-:W-:Y:S01]  /*57e0*/  FMUL R69, R69, R88.reuse ;  /* 0x0000005845457220 */ /* 0x080fe20000400000 */
[----:B------:R-:W-:Y:S01]  /*57f0*/  F2FP.TF32.F32.PACK_B R41, R41 ;  /* 0x00000029ff29723e */ /* 0x000fe200024050ff */
[----:B------:R1:W-:Y:S01]  /*5800*/  @P1 STG.E desc[UR36][R6.64+0x60], R9 ;  /* 0x0000600906001986 */ /* 0x0003e2000c101924 */
[C---:B------:R-:W-:Y:S01]  /*5810*/  ISETP.GT.AND P0, PT, R0.reuse, 0x8, P0 ;  /* 0x000000080000780c */ /* 0x040fe20000704270 */
[-C--:B------:R-:W-:Y:S01]  /*5820*/  FMUL R71, R71, R88.reuse ;  /* 0x0000005847477220 */ /* 0x080fe20000400000 */
[C---:B------:R-:W-:Y:S01]  /*5830*/  ISETP.GT.AND P1, PT, R3.reuse, 0x28, PT ;  /* 0x000000280300780c */ /* 0x040fe20003f24270 */
[----:B------:R-:W-:Y:S01]  /*5840*/  @P4 STG.E desc[UR36][R6.64+0x64], R39 ;  /* 0x0000642706004986 */ /* 0x000fe2000c101924 */
[----:B------:R-:W-:Y:S01]  /*5850*/  ISETP.GT.AND P4, PT, R0, 0x8, P2 ;  /* 0x000000080000780c */ /* 0x000fe20001784270 */
[-C--:B0-----:R-:W-:Y:S01]  /*5860*/  FMUL R11, R44, R88.reuse ;  /* 0x000000582c0b7220 */ /* 0x081fe20000400000 */
[----:B------:R-:W-:Y:S01]  /*5870*/  ISETP.GT.AND P2, PT, R3, 0x29, PT ;  /* 0x000000290300780c */ /* 0x000fe20003f44270 */
[----:B------:R0:W-:Y:S01]  /*5880*/  @P5 STG.E desc[UR36][R4.64+0x80], R13 ;  /* 0x0000800d04005986 */ /* 0x0001e2000c101924 */
[----:B------:R-:W-:Y:S01]  /*5890*/  ISETP.GT.AND P5, PT, R0, RZ, P1 ;  /* 0x000000ff0000720c */ /* 0x000fe20000fa4270 */
[-C--:B------:R-:W-:Y:S01]  /*58a0*/  FMUL R73, R73, R88.reuse ;  /* 0x0000005849497220 */ /* 0x080fe20000400000 */
[----:B------:R-:W-:Y:S01]  /*58b0*/  F2FP.TF32.F32.PACK_B R43, R43 ;  /* 0x0000002bff2b723e */ /* 0x000fe200024050ff */
[-C--:B-1----:R-:W-:Y:S01]  /*58c0*/  FMUL R9, R42, R88.reuse ;  /* 0x000000582a097220 */ /* 0x082fe20000400000 */
[----:B------:R-:W-:Y:S01]  /*58d0*/  @P3 STG.E desc[UR36][R4.64+0x84], R41 ;  /* 0x0000842904003986 */ /* 0x000fe2000c101924 */
[----:B------:R-:W-:Y:S01]  /*58e0*/  ISETP.GT.AND P3, PT, R0, RZ, P2 ;  /* 0x000000ff0000720c */ /* 0x000fe20001764270 */
[-C--:B------:R-:W-:Y:S01]  /*58f0*/  FMUL R75, R75, R88.reuse ;  /* 0x000000584b4b7220 */ /* 0x080fe20000400000 */
[----:B------:R-:W-:Y:S01]  /*5900*/  F2FP.TF32.F32.PACK_B R11, R11 ;  /* 0x0000000bff0b723e */ /* 0x000fe200024050ff */
[-C--:B------:R-:W-:Y:S01]  /*5910*/  FMUL R77, R77, R88.reuse ;  /* 0x000000584d4d7220 */ /* 0x080fe20000400000 */
[----:B------:R-:W-:Y:S01]  /*5920*/  F2FP.TF32.F32.PACK_B R9, R9 ;  /* 0x00000009ff09723e */ /* 0x000fe200024050ff */
[-C--:B------:R-:W-:Y:S01]  /*5930*/  FMUL R79, R79, R88.reuse ;  /* 0x000000584f4f7220 */ /* 0x080fe20000400000 */
[----:B------:R-:W-:Y:S01]  /*5940*/  F2FP.TF32.F32.PACK_B R45, R45 ;  /* 0x0000002dff2d723e */ /* 0x000fe200024050ff */
[-C--:B0-----:R-:W-:Y:S01]  /*5950*/  FMUL R13, R48, R88.reuse ;  /* 0x00000058300d7220 */ /* 0x081fe20000400000 */
[C---:B------:R-:W-:Y:S01]  /*5960*/  ISETP.GT.AND P1, PT, R0.reuse, 0x8, P1 ;  /* 0x000000080000780c */ /* 0x040fe20000f24270 */
[----:B------:R0:W-:Y:S01]  /*5970*/  @P0 STG.E desc[UR36][R6.64+0x80], R9 ;  /* 0x0000800906000986 */ /* 0x0001e2000c101924 */
[----:B------:R-:W-:Y:S01]  /*5980*/  ISETP.GT.AND P0, PT, R3, 0x30, PT ;  /* 0x000000300300780c */ /* 0x000fe20003f04270 */
[-C--:B------:R-:W-:Y:S01]  /*5990*/  FMUL R81, R81, R88.reuse ;  /* 0x0000005851517220 */ /* 0x080fe20000400000 */
[----:B------:R-:W-:Y:S01]  /*59a0*/  F2FP.TF32.F32.PACK_B R47, R47 ;  /* 0x0000002fff2f723e */ /* 0x000fe200024050ff */
[----:B------:R-:W-:Y:S01]  /*59b0*/  @P4 STG.E desc[UR36][R6.64+0x84], R43 ;  /* 0x0000842b06004986 */ /* 0x000fe2000c101924 */
[C---:B------:R-:W-:Y:S01]  /*59c0*/  ISETP.GT.AND P4, PT, R0.reuse, 0x8, P2 ;  /* 0x000000080000780c */ /* 0x040fe20001784270 */
[-C--:B------:R-:W-:Y:S01]  /*59d0*/  FMUL R83, R83, R88.reuse ;  /* 0x0000005853537220 */ /* 0x080fe20000400000 */
[----:B------:R-:W-:Y:S01]  /*59e0*/  ISETP.GT.AND P2, PT, R3, 0x31, PT ;  /* 0x000000310300780c */ /* 0x000fe20003f44270 */
[----:B------:R1:W-:Y:S01]  /*59f0*/  @P5 STG.E desc[UR36][R4.64+0xa0], R11 ;  /* 0x0000a00b04005986 */ /* 0x0003e2000c101924 */
[----:B------:R-:W-:Y:S01]  /*5a00*/  ISETP.GT.AND P5, PT, R0, RZ, P0 ;  /* 0x000000ff0000720c */ /* 0x000fe200007a4270 */
[-C--:B------:R-:W-:Y:S01]  /*5a10*/  FMUL R85, R85, R88.reuse ;  /* 0x0000005855557220 */ /* 0x080fe20000400000 */
[----:B------:R-:W-:Y:S01]  /*5a20*/  F2FP.TF32.F32.PACK_B R13, R13 ;  /* 0x0000000dff0d723e */ /* 0x000fe200024050ff */
[-C--:B0-----:R-:W-:Y:S01]  /*5a30*/  FMUL R9, R46, R88.reuse ;  /* 0x000000582e097220 */ /* 0x081fe20000400000 */
[----:B------:R-:W-:Y:S01]  /*5a40*/  @P3 STG.E desc[UR36][R4.64+0xa4], R45 ;  /* 0x0000a42d04003986 */ /* 0x000fe2000c101924 */
[----:B------:R-:W-:Y:S01]  /*5a50*/  ISETP.GT.AND P3, PT, R0, RZ, P2 ;  /* 0x000000ff0000720c */ /* 0x000fe20001764270 */
[----:B------:R-:W-:Y:S01]  /*5a60*/  FMUL R87, R87, R88 ;  /* 0x0000005857577220 */ /* 0x000fe20000400000 */
[----:B------:R-:W-:-:S02]  /*5a70*/  F2FP.TF32.F32.PACK_B R49, R49 ;  /* 0x00000031ff31723e */ /* 0x000fc400024050ff */
[----:B------:R-:W-:Y:S02]  /*5a80*/  F2FP.TF32.F32.PACK_B R9, R9 ;  /* 0x00000009ff09723e */ /* 0x000fe400024050ff */
[----:B------:R-:W-:Y:S01]  /*5a90*/  ISETP.GT.AND P0, PT, R0, 0x8, P0 ;  /* 0x000000080000780c */ /* 0x000fe20000704270 */
[----:B-1----:R-:W-:Y:S01]  /*5aa0*/  FMUL R11, R52, R88 ;  /* 0x00000058340b7220 */ /* 0x002fe20000400000 */
[----:B------:R-:W-:Y:S01]  /*5ab0*/  F2FP.TF32.F32.PACK_B R51, R51 ;  /* 0x00000033ff33723e */ /* 0x000fe200024050ff */
[----:B------:R0:W-:Y:S01]  /*5ac0*/  @P1 STG.E desc[UR36][R6.64+0xa0], R9 ;  /* 0x0000a00906001986 */ /* 0x0001e2000c101924 */
[----:B------:R-:W-:Y:S02]  /*5ad0*/  ISETP.GT.AND P1, PT, R3, 0x38, PT ;  /* 0x000000380300780c */ /* 0x000fe40003f24270 */
[----:B------:R-:W-:Y:S01]  /*5ae0*/  F2FP.TF32.F32.PACK_B R11, R11 ;  /* 0x0000000bff0b723e */ /* 0x000fe200024050ff */
[----:B------:R-:W-:Y:S01]  /*5af0*/  @P4 STG.E desc[UR36][R6.64+0xa4], R47 ;  /* 0x0000a42f06004986 */ /* 0x000fe2000c101924 */
[----:B------:R-:W-:-:S02]  /*5b00*/  ISETP.GT.AND P4, PT, R0, 0x8, P2 ;  /* 0x000000080000780c */ /* 0x000fc40001784270 */
[----:B------:R-:W-:Y:S01]  /*5b10*/  ISETP.GT.AND P2, PT, R3, 0x39, PT ;  /* 0x000000390300780c */ /* 0x000fe20003f44270 */
[----:B------:R1:W-:Y:S01]  /*5b20*/  @P5 STG.E desc[UR36][R4.64+0xc0], R13 ;  /* 0x0000c00d04005986 */ /* 0x0003e2000c101924 */
[----:B------:R-:W-:Y:S02]  /*5b30*/  ISETP.GT.AND P5, PT, R0, RZ, P1 ;  /* 0x000000ff0000720c */ /* 0x000fe40000fa4270 */
[----:B------:R-:W-:Y:S01]  /*5b40*/  F2FP.TF32.F32.PACK_B R53, R53 ;  /* 0x00000035ff35723e */ /* 0x000fe200024050ff */
[-C--:B0-----:R-:W-:Y:S01]  /*5b50*/  FMUL R9, R50, R88.reuse ;  /* 0x0000005832097220 */ /* 0x081fe20000400000 */
[----:B------:R-:W-:Y:S01]  /*5b60*/  @P3 STG.E desc[UR36][R4.64+0xc4], R49 ;  /* 0x0000c43104003986 */ /* 0x000fe2000c101924 */
[C---:B------:R-:W-:Y:S02]  /*5b70*/  ISETP.GT.AND P3, PT, R0.reuse, RZ, P2 ;  /* 0x000000ff0000720c */ /* 0x040fe40001764270 */
[----:B------:R-:W-:Y:S02]  /*5b80*/  ISETP.GT.AND P1, PT, R0, 0x8, P1 ;  /* 0x000000080000780c */ /* 0x000fe40000f24270 */
[----:B------:R-:W-:Y:S01]  /*5b90*/  F2FP.TF32.F32.PACK_B R9, R9 ;  /* 0x00000009ff09723e */ /* 0x000fe200024050ff */
[----:B-1----:R-:W-:Y:S01]  /*5ba0*/  FMUL R13, R56, R88 ;  /* 0x00000058380d7220 */ /* 0x002fe20000400000 */
[----:B------:R-:W-:-:S03]  /*5bb0*/  F2FP.TF32.F32.PACK_B R55, R55 ;  /* 0x00000037ff37723e */ /* 0x000fc600024050ff */
[----:B------:R0:W-:Y:S01]  /*5bc0*/  @P0 STG.E desc[UR36][R6.64+0xc0], R9 ;  /* 0x0000c00906000986 */ /* 0x0001e2000c101924 */
[C---:B------:R-:W-:Y:S02]  /*5bd0*/  ISETP.GT.AND P0, PT, R3.reuse, 0x40, PT ;  /* 0x000000400300780c */ /* 0x040fe40003f04270 */
[----:B------:R-:W-:Y:S01]  /*5be0*/  F2FP.TF32.F32.PACK_B R13, R13 ;  /* 0x0000000dff0d723e */ /* 0x000fe200024050ff */
[----:B------:R-:W-:Y:S01]  /*5bf0*/  @P4 STG.E desc[UR36][R6.64+0xc4], R51 ;  /* 0x0000c43306004986 */ /* 0x000fe2000c101924 */
[C---:B------:R-:W-:Y:S02]  /*5c00*/  ISETP.GT.AND P4, PT, R0.reuse, 0x8, P2 ;  /* 0x000000080000780c */ /* 0x040fe40001784270 */
[----:B------:R-:W-:Y:S01]  /*5c10*/  ISETP.GT.AND P2, PT, R3, 0x41, PT ;  /* 0x000000410300780c */ /* 0x000fe20003f44270 */
[----:B------:R1:W-:Y:S01]  /*5c20*/  @P5 STG.E desc[UR36][R4.64+0xe0], R11 ;  /* 0x0000e00b04005986 */ /* 0x0003e2000c101924 */
[----:B------:R-:W-:Y:S02]  /*5c30*/  ISETP.GT.AND P5, PT, R0, RZ, P0 ;  /* 0x000000ff0000720c */ /* 0x000fe400007a4270 */
[----:B------:R-:W-:Y:S01]  /*5c40*/  F2FP.TF32.F32.PACK_B R57, R57 ;  /* 0x00000039ff39723e */ /* 0x000fe200024050ff */
[----:B0-----:R-:W-:Y:S01]  /*5c50*/  FMUL R9, R54, R88 ;  /* 0x0000005836097220 */ /* 0x001fe20000400000 */
[----:B------:R-:W-:Y:S01]  /*5c60*/  @P3 STG.E desc[UR36][R4.64+0xe4], R53 ;  /* 0x0000e43504003986 */ /* 0x000fe2000c101924 */
[----:B------:R-:W-:-:S02]  /*5c70*/  ISETP.GT.AND P3, PT, R0, RZ, P2 ;  /* 0x000000ff0000720c */ /* 0x000fc40001764270 */
        /* <DEDUP_REMOVED lines=61> */
[----:B------:R-:W-:Y:S01]  /*6050*/  @P3 STG.E desc[UR36][R4.64+0x164], R69 ;  /* 0x0001644504003986 */ /* 0x000fe2000c101924 */
[----:B0-----:R-:W-:Y:S01]  /*6060*/  FMUL R9, R70, R88 ;  /* 0x0000005846097220 */ /* 0x001fe20000400000 */
[----:B------:R-:W-:-:S02]  /*6070*/  ISETP.GT.AND P3, PT, R0, RZ, P2 ;  /* 0x000000ff0000720c */ /* 0x000fc40001764270 */
[----:B------:R-:W-:Y:S02]  /*6080*/  ISETP.GT.AND P0, PT, R0, 0x8, P0 ;  /* 0x000000080000780c */ /* 0x000fe40000704270 */
[----:B------:R-:W-:Y:S01]  /*6090*/  F2FP.TF32.F32.PACK_B R9, R9 ;  /* 0x00000009ff09723e */ /* 0x000fe200024050ff */
[----:B-1----:R-:W-:Y:S01]  /*60a0*/  FMUL R11, R76, R88 ;  /* 0x000000584c0b7220 */ /* 0x002fe20000400000 */
[----:B------:R-:W-:-:S03]  /*60b0*/  F2FP.TF32.F32.PACK_B R75, R75 ;  /* 0x0000004bff4b723e */ /* 0x000fc600024050ff */
[----:B------:R0:W-:Y:S01]  /*60c0*/  @P1 STG.E desc[UR36][R6.64+0x160], R9 ;  /* 0x0001600906001986 */ /* 0x0001e2000c101924 */
[----:B------:R-:W-:Y:S02]  /*60d0*/  F2FP.TF32.F32.PACK_B R77, R77 ;  /* 0x0000004dff4d723e */ /* 0x000fe400024050ff */
[----:B------:R-:W-:Y:S01]  /*60e0*/  F2FP.TF32.F32.PACK_B R11, R11 ;  /* 0x0000000bff0b723e */ /* 0x000fe200024050ff */
[----:B------:R-:W-:Y:S01]  /*60f0*/  @P4 STG.E desc[UR36][R6.64+0x164], R71 ;  /* 0x0001644706004986 */ /* 0x000fe2000c101924 */
[C---:B------:R-:W-:Y:S02]  /*6100*/  ISETP.GT.AND P4, PT, R3.reuse, 0x68, PT ;  /* 0x000000680300780c */ /* 0x040fe40003f84270 */
[----:B------:R-:W-:Y:S01]  /*6110*/  F2FP.TF32.F32.PACK_B R79, R79 ;  /* 0x0000004fff4f723e */ /* 0x000fe200024050ff */
[----:B------:R1:W-:Y:S01]  /*6120*/  @P5 STG.E desc[UR36][R4.64+0x180], R13 ;  /* 0x0001800d04005986 */ /* 0x0003e2000c101924 */
[----:B------:R-:W-:Y:S02]  /*6130*/  ISETP.GT.AND P5, PT, R3, 0x69, PT ;  /* 0x000000690300780c */ /* 0x000fe40003fa4270 */
[----:B------:R-:W-:Y:S01]  /*6140*/  F2FP.TF32.F32.PACK_B R81, R81 ;  /* 0x00000051ff51723e */ /* 0x000fe200024050ff */
[----:B------:R-:W-:Y:S01]  /*6150*/  @P3 STG.E desc[UR36][R4.64+0x184], R73 ;  /* 0x0001844904003986 */ /* 0x000fe2000c101924 */
[----:B------:R-:W-:Y:S01]  /*6160*/  ISETP.GT.AND P3, PT, R0, 0x8, P2 ;  /* 0x000000080000780c */ /* 0x000fe20001764270 */
[----:B0-----:R-:W-:Y:S01]  /*6170*/  FMUL R9, R74, R88 ;  /* 0x000000584a097220 */ /* 0x001fe20000400000 */
[----:B------:R-:W-:-:S02]  /*6180*/  ISETP.GT.AND P2, PT, R0, RZ, P4 ;  /* 0x000000ff0000720c */ /* 0x000fc40002744270 */
[C---:B------:R-:W-:Y:S02]  /*6190*/  ISETP.GT.AND P1, PT, R0.reuse, RZ, P5 ;  /* 0x000000ff0000720c */ /* 0x040fe40002f24270 */
[----:B------:R-:W-:Y:S01]  /*61a0*/  ISETP.GT.AND P4, PT, R0, 0x8, P4 ;  /* 0x000000080000780c */ /* 0x000fe20002784270 */
[----:B-1----:R-:W-:Y:S01]  /*61b0*/  FMUL R13, R78, R88 ;  /* 0x000000584e0d7220 */ /* 0x002fe20000400000 */
[----:B------:R-:W-:Y:S02]  /*61c0*/  ISETP.GT.AND P5, PT, R0, 0x8, P5 ;  /* 0x000000080000780c */ /* 0x000fe40002fa4270 */
[----:B------:R-:W-:Y:S02]  /*61d0*/  F2FP.TF32.F32.PACK_B R9, R9 ;  /* 0x00000009ff09723e */ /* 0x000fe400024050ff */
[----:B------:R-:W-:Y:S02]  /*61e0*/  F2FP.TF32.F32.PACK_B R13, R13 ;  /* 0x0000000dff0d723e */ /* 0x000fe400024050ff */
[----:B------:R-:W-:Y:S01]  /*61f0*/  F2FP.TF32.F32.PACK_B R83, R83 ;  /* 0x00000053ff53723e */ /* 0x000fe200024050ff */
[----:B------:R0:W-:Y:S01]  /*6200*/  @P0 STG.E desc[UR36][R6.64+0x180], R9 ;  /* 0x0001800906000986 */ /* 0x0001e2000c101924 */
[----:B------:R-:W-:-:S02]  /*6210*/  ISETP.GT.AND P0, PT, R3, 0x79, PT ;  /* 0x000000790300780c */ /* 0x000fc40003f04270 */
[----:B------:R-:W-:Y:S01]  /*6220*/  F2FP.TF32.F32.PACK_B R85, R85 ;  /* 0x00000055ff55723e */ /* 0x000fe200024050ff */
[----:B------:R-:W-:Y:S01]  /*6230*/  @P3 STG.E desc[UR36][R6.64+0x184], R75 ;  /* 0x0001844b06003986 */ /* 0x000fe2000c101924 */
[C---:B------:R-:W-:Y:S02]  /*6240*/  ISETP.GT.AND P3, PT, R3.reuse, 0x70, PT ;  /* 0x000000700300780c */ /* 0x040fe40003f64270 */
[----:B------:R-:W-:Y:S01]  /*6250*/  F2FP.TF32.F32.PACK_B R87, R87 ;  /* 0x00000057ff57723e */ /* 0x000fe200024050ff */
[----:B------:R1:W-:Y:S01]  /*6260*/  @P2 STG.E desc[UR36][R4.64+0x1a0], R11 ;  /* 0x0001a00b04002986 */ /* 0x0003e2000c101924 */
[----:B------:R-:W-:-:S03]  /*6270*/  ISETP.GT.AND P2, PT, R3, 0x71, PT ;  /* 0x000000710300780c */ /* 0x000fc60003f44270 */
[----:B------:R-:W-:Y:S01]  /*6280*/  @P1 STG.E desc[UR36][R4.64+0x1a4], R77 ;  /* 0x0001a44d04001986 */ /* 0x000fe2000c101924 */
[----:B------:R-:W-:Y:S01]  /*6290*/  ISETP.GT.AND P1, PT, R3, 0x78, PT ;  /* 0x000000780300780c */ /* 0x000fe20003f24270 */
[-C--:B------:R-:W-:Y:S01]  /*62a0*/  FMUL R3, R80, R88.reuse ;  /* 0x0000005850037220 */ /* 0x080fe20000400000 */
[-C--:B0-----:R-:W-:Y:S01]  /*62b0*/  FMUL R9, R82, R88.reuse ;  /* 0x0000005852097220 */ /* 0x081fe20000400000 */
[----:B------:R0:W-:Y:S01]  /*62c0*/  @P4 STG.E desc[UR36][R6.64+0x1a0], R13 ;  /* 0x0001a00d06004986 */ /* 0x0001e2000c101924 */
[C---:B------:R-:W-:Y:S02]  /*62d0*/  ISETP.GT.AND P4, PT, R0.reuse, RZ, P3 ;  /* 0x000000ff0000720c */ /* 0x040fe40001f84270 */
[----:B------:R-:W-:Y:S01]  /*62e0*/  F2FP.TF32.F32.PACK_B R3, R3 ;  /* 0x00000003ff03723e */ /* 0x000fe200024050ff */
[----:B------:R-:W-:Y:S01]  /*62f0*/  @P5 STG.E desc[UR36][R6.64+0x1a4], R79 ;  /* 0x0001a44f06005986 */ /* 0x000fe2000c101924 */
[----:B------:R-:W-:Y:S01]  /*6300*/  ISETP.GT.AND P5, PT, R0, RZ, P2 ;  /* 0x000000ff0000720c */ /* 0x000fe200017a4270 */
[----:B-1----:R-:W-:Y:S01]  /*6310*/  FMUL R11, R84, R88 ;  /* 0x00000058540b7220 */ /* 0x002fe20000400000 */
[----:B------:R-:W-:-:S02]  /*6320*/  ISETP.GT.AND P3, PT, R0, 0x8, P3 ;  /* 0x000000080000780c */ /* 0x000fc40001f64270 */
[----:B------:R-:W-:Y:S02]  /*6330*/  ISETP.GT.AND P2, PT, R0, 0x8, P2 ;  /* 0x000000080000780c */ /* 0x000fe40001744270 */
[----:B------:R-:W-:Y:S01]  /*6340*/  F2FP.TF32.F32.PACK_B R9, R9 ;  /* 0x00000009ff09723e */ /* 0x000fe200024050ff */
[----:B0-----:R-:W-:Y:S01]  /*6350*/  FMUL R13, R86, R88 ;  /* 0x00000058560d7220 */ /* 0x001fe20000400000 */
[----:B------:R-:W-:Y:S01]  /*6360*/  F2FP.TF32.F32.PACK_B R11, R11 ;  /* 0x0000000bff0b723e */ /* 0x000fe200024050ff */
[----:B------:R-:W-:Y:S01]  /*6370*/  @P4 STG.E desc[UR36][R4.64+0x1c0], R3 ;  /* 0x0001c00304004986 */ /* 0x000fe2000c101924 */
[C---:B------:R-:W-:Y:S02]  /*6380*/  ISETP.GT.AND P4, PT, R0.reuse, RZ, P1 ;  /* 0x000000ff0000720c */ /* 0x040fe40000f84270 */
[C---:B------:R-:W-:Y:S01]  /*6390*/  ISETP.GT.AND P1, PT, R0.reuse, 0x8, P1 ;  /* 0x000000080000780c */ /* 0x040fe20000f24270 */
[----:B------:R-:W-:Y:S01]  /*63a0*/  @P5 STG.E desc[UR36][R4.64+0x1c4], R81 ;  /* 0x0001c45104005986 */ /* 0x000fe2000c101924 */
[----:B------:R-:W-:-:S02]  /*63b0*/  ISETP.GT.AND P5, PT, R0, RZ, P0 ;  /* 0x000000ff0000720c */ /* 0x000fc400007a4270 */
[----:B------:R-:W-:Y:S01]  /*63c0*/  ISETP.GT.AND P0, PT, R0, 0x8, P0 ;  /* 0x000000080000780c */ /* 0x000fe20000704270 */
[----:B------:R-:W-:Y:S01]  /*63d0*/  @P3 STG.E desc[UR36][R6.64+0x1c0], R9 ;  /* 0x0001c00906003986 */ /* 0x000fe2000c101924 */
[----:B------:R-:W-:-:S03]  /*63e0*/  F2FP.TF32.F32.PACK_B R13, R13 ;  /* 0x0000000dff0d723e */ /* 0x000fc600024050ff */
[----:B------:R-:W-:Y:S04]  /*63f0*/  @P2 STG.E desc[UR36][R6.64+0x1c4], R83 ;  /* 0x0001c45306002986 */ /* 0x000fe8000c101924 */
[----:B------:R-:W-:Y:S04]  /*6400*/  @P4 STG.E desc[UR36][R4.64+0x1e0], R11 ;  /* 0x0001e00b04004986 */ /* 0x000fe8000c101924 */
[----:B------:R0:W-:Y:S02]  /*6410*/  @P5 STG.E desc[UR36][R4.64+0x1e4], R85 ;  /* 0x0001e45504005986 */ /* 0x0001e4000c101924 */
[----:B0-----:R-:W-:-:S02]  /*6420*/  @P1 IMAD.MOV.U32 R4, RZ, RZ, R6 ;  /* 0x000000ffff041224 */ /* 0x001fc400078e0006 */
[----:B------:R-:W-:-:S05]  /*6430*/  @P1 IMAD.MOV.U32 R5, RZ, RZ, R7 ;  /* 0x000000ffff051224 */ /* 0x000fca00078e0007 */
[----:B------:R0:W-:Y:S04]  /*6440*/  @P1 STG.E desc[UR36][R4.64+0x1e0], R13 ;  /* 0x0001e00d04001986 */ /* 0x0001e8000c101924 */
[----:B------:R0:W-:Y:S02]  /*6450*/  @P0 STG.E desc[UR36][R6.64+0x1e4], R87 ;  /* 0x0001e45706000986 */ /* 0x0001e4000c101924 */
.L_x_158:
[----:B------:R-:W-:Y:S05]  /*6460*/  BSYNC B0 ;  /* 0x0000000000007941 */ /* 0x000fea0003800000 */
.L_x_32:
[----:B0-----:R-:W2:Y:S01]  /*6470*/  LDL.64 R4, [R1] ;  /* 0x0000000001047983 */ /* 0x001ea20000100a00 */
[----:B------:R-:W-:Y:S01]  /*6480*/  ULDC.64 UR4, c[0x0][0x650] ;  /* 0x0001940000047ab9 */ /* 0x000fe20000000a00 */
[----:B------:R-:W-:Y:S02]  /*6490*/  IMAD.U32 R0, RZ, RZ, UR44 ;  /* 0x0000002cff007e24 */ /* 0x000fe4000f8e00ff */
[----:B------:R-:W-:Y:S02]  /*64a0*/  IMAD.MOV.U32 R22, RZ, RZ, -0x1 ;  /* 0xffffffffff167424 */ /* 0x000fe400078e00ff */
[----:B------:R0:W-:Y:S01]  /*64b0*/  SYNCS.ARRIVE.TRANS64.A1T0 RZ, [R0+UR46], RZ ;  /* 0x000000ff00ff79a7 */ /* 0x0001e2000810002e */
[----:B-----5:R-:W-:Y:S02]  /*64c0*/  IMAD.MOV.U32 R18, RZ, RZ, -0x1 ;  /* 0xffffffffff127424 */ /* 0x020fe400078e00ff */
[----:B------:R-:W-:Y:S01]  /*64d0*/  IMAD.MOV.U32 R19, RZ, RZ, -0x1 ;  /* 0xffffffffff137424 */ /* 0x000fe200078e00ff */
[----:B0-----:R-:W-:-:S02]  /*64e0*/  PRMT R0, RZ, 0x7610, R0 ;  /* 0x00007610ff007816 */ /* 0x001fc40000000000 */
[----:B--2---:R-:W-:-:S05]  /*64f0*/  LEA R16, P0, R4, R16, 0x1 ;  /* 0x0000001004107211 */ /* 0x004fca00078008ff */
[----:B------:R-:W-:Y:S01]  /*6500*/  IMAD.X R17, R98, 0x1, R17, P0 ;  /* 0x0000000162117824 */ /* 0x000fe200000e0611 */
[----:B------:R-:W-:-:S04]  /*6510*/  ISETP.GE.U32.AND P0, PT, R16, UR4, PT ;  /* 0x0000000410007c0c */ /* 0x000fc8000bf06070 */
[----:B------:R-:W-:-:S13]  /*6520*/  ISETP.GE.U32.AND.EX P0, PT, R17, UR5, PT, P0 ;  /* 0x0000000511007c0c */ /* 0x000fda000bf06100 */
[----:B------:R-:W-:Y:S05]  /*6530*/  @P0 BRA `(.L_x_159) ;  /* 0x00000004004c0947 */ /* 0x000fea0003800000 */
[----:B----4-:R-:W0:Y:S01]  /*6540*/  LDC.64 R10, c[0x0][0x628] ;  /* 0x00018a00ff0a7b82 */ /* 0x010e220000000a00 */
[----:B------:R-:W2:Y:S01]  /*6550*/  S2R R12, SR_CTAID.X ;  /* 0x00000000000c7919 */ /* 0x000ea20000002500 */
[----:B------:R-:W-:Y:S02]  /*6560*/  IMAD.MOV.U32 R8, RZ, RZ, R16 ;  /* 0x000000ffff087224 */ /* 0x000fe400078e0010 */
[----:B------:R-:W-:Y:S01]  /*6570*/  IMAD.MOV.U32 R9, RZ, RZ, R17 ;  /* 0x000000ffff097224 */ /* 0x000fe200078e0011 */
[----:B------:R-:W4:Y:S03]  /*6580*/  S2R R18, SR_CTAID.Y ;  /* 0x0000000000127919 */ /* 0x000f260000002600 */
[----:B------:R-:W1:Y:S08]  /*6590*/  LDC R0, c[0x0][0x630] ;  /* 0x00018c00ff007b82 */ /* 0x000e700000000800 */
[----:B------:R-:W1:Y:S01]  /*65a0*/  LDC.64 R14, c[0x0][0x620] ;  /* 0x00018800ff0e7b82 */ /* 0x000e620000000a00 */
[----:B0-----:R-:W-:-:S04]  /*65b0*/  ISETP.NE.U32.AND P0, PT, R10, RZ, PT ;  /* 0x000000ff0a00720c */ /* 0x001fc80003f05070 */
[----:B------:R-:W-:-:S13]  /*65c0*/  ISETP.NE.AND.EX P0, PT, R11, RZ, PT, P0 ;  /* 0x000000ff0b00720c */ /* 0x000fda0003f05300 */
[----:B-12-4-:R-:W-:Y:S05]  /*65d0*/  @!P0 BRA `(.L_x_160) ;  /* 0x0000000000288947 */ /* 0x016fea0003800000 */
[----:B------:R-:W0:Y:S02]  /*65e0*/  LDC R3, c[0x0][0x634] ;  /* 0x00018d00ff037b82 */ /* 0x000e240000000800 */
[----:B0-----:R-:W-:-:S05]  /*65f0*/  IADD3 R3, P0, R16, R3, RZ ;  /* 0x0000000310037210 */ /* 0x001fca0007f1e0ff */
[----:B------:R-:W-:-:S04]  /*6600*/  IMAD.X R13, RZ, RZ, R17, P0 ;  /* 0x000000ffff0d7224 */ /* 0x000fc800000e0611 */
[----:B------:R-:W-:-:S04]  /*6610*/  IMAD.WIDE.U32 R4, R13, R10, RZ ;  /* 0x0000000a0d047225 */ /* 0x000fc800078e00ff */
[----:B---3--:R-:W-:-:S04]  /*6620*/  IMAD.WIDE.U32 R6, P0, R3, R11, R4 ;  /* 0x0000000b03067225 */ /* 0x008fc80007800004 */
[----:B------:R-:W-:-:S04]  /*6630*/  IMAD.WIDE.U32 R4, R3, R10, RZ ;  /* 0x0000000a03047225 */ /* 0x000fc800078e00ff */
[----:B------:R-:W-:Y:S01]  /*6640*/  IMAD.X R9, RZ, RZ, RZ, P0 ;  /* 0x000000ffff097224 */ /* 0x000fe200000e06ff */
[----:B------:R-:W-:Y:S01]  /*6650*/  IADD3 RZ, P0, R5, R6, RZ ;  /* 0x0000000605ff7210 */ /* 0x000fe20007f1e0ff */
[----:B------:R-:W-:-:S04]  /*6660*/  IMAD.MOV.U32 R8, RZ, RZ, R7 ;  /* 0x000000ffff087224 */ /* 0x000fc800078e0007 */
[----:B------:R-:W-:-:S08]  /*6670*/  IMAD.WIDE.U32.X R8, R13, R11, R8, P0 ;  /* 0x0000000b0d087225 */ /* 0x000fd000000e0408 */
.L_x_160:
[-CC-:B------:R-:W-:Y:S01]  /*6680*/  SHF.R.U64 R19, R8, R0.reuse, R9.reuse ;  /* 0x0000000008137219 */ /* 0x180fe20000001209 */
[----:B------:R-:W0:Y:S01]  /*6690*/  LDC.64 R24, c[0x0][0x640] ;  /* 0x00019000ff187b82 */ /* 0x000e220000000a00 */
[----:B------:R-:W-:Y:S01]  /*66a0*/  SHF.R.U32.HI R0, RZ, R0, R9 ;  /* 0x00000000ff007219 */ /* 0x000fe20000011609 */
[----:B------:R-:W-:Y:S01]  /*66b0*/  ULDC UR4, c[0x0][0x150] ;  /* 0x0000540000047ab9 */ /* 0x000fe20000000800 */
[----:B------:R-:W-:Y:S02]  /*66c0*/  IADD3 R3, P0, RZ, -R19, RZ ;  /* 0x80000013ff037210 */ /* 0x000fe40007f1e0ff */
[----:B---3--:R-:W-:-:S03]  /*66d0*/  I2FP.F32.U32 R7, R12 ;  /* 0x0000000c00077245 */ /* 0x008fc60000201000 */
[----:B------:R-:W1:Y:S01]  /*66e0*/  LDC R6, c[0x0][0x618] ;  /* 0x00018600ff067b82 */ /* 0x000e620000000800 */
[----:B------:R-:W-:Y:S02]  /*66f0*/  IMAD.X R5, RZ, RZ, ~R0, P0 ;  /* 0x000000ffff057224 */ /* 0x000fe400000e0e00 */
[----:B------:R-:W-:Y:S01]  /*6700*/  FMUL R7, R7, UR4 ;  /* 0x0000000407077c20 */ /* 0x000fe20008400000 */
[----:B------:R-:W-:Y:S01]  /*6710*/  ULDC UR4, c[0x0][0x154] ;  /* 0x0000550000047ab9 */ /* 0x000fe20000000800 */
[-C--:B------:R-:W-:Y:S02]  /*6720*/  IMAD R0, R5, R14.reuse, RZ ;  /* 0x0000000e05007224 */ /* 0x080fe400078e02ff */
[C---:B------:R-:W-:Y:S01]  /*6730*/  IMAD.WIDE.U32 R4, R3.reuse, R14, R16 ;  /* 0x0000000e03047225 */ /* 0x040fe200078e0010 */
[----:B------:R-:W2:Y:S01]  /*6740*/  LDC R8, c[0x0][0x608] ;  /* 0x00018200ff087b82 */ /* 0x000ea20000000800 */
[----:B------:R-:W3:Y:S02]  /*6750*/  F2I.U32.TRUNC.NTZ R7, R7 ;  /* 0x0000000700077305 */ /* 0x000ee4000020f000 */
[----:B------:R-:W-:Y:S01]  /*6760*/  IMAD R3, R3, R15, R0 ;  /* 0x0000000f03037224 */ /* 0x000fe200078e0200 */
[----:B------:R-:W-:-:S03]  /*6770*/  I2FP.F32.U32 R0, R18 ;  /* 0x0000001200007245 */ /* 0x000fc60000201000 */
[----:B------:R-:W-:Y:S01]  /*6780*/  IMAD.IADD R3, R5, 0x1, R3 ;  /* 0x0000000105037824 */ /* 0x000fe200078e0203 */
[----:B------:R-:W4:Y:S01]  /*6790*/  LDC R11, c[0x0][0x658] ;  /* 0x00019600ff0b7b82 */ /* 0x000f220000000800 */
[----:B0-----:R-:W-:-:S04]  /*67a0*/  ISETP.NE.U32.AND P0, PT, R24, RZ, PT ;  /* 0x000000ff1800720c */ /* 0x001fc80003f05070 */
[----:B------:R-:W-:-:S03]  /*67b0*/  ISETP.NE.AND.EX P0, PT, R25, RZ, PT, P0 ;  /* 0x000000ff1900720c */ /* 0x000fc60003f05300 */
[----:B------:R-:W0:Y:S01]  /*67c0*/  LDC R9, c[0x0][0x144] ;  /* 0x00005100ff097b82 */ /* 0x000e220000000800 */
[-C--:B-1----:R-:W-:Y:S01]  /*67d0*/  SHF.R.U64 R10, R4, R6.reuse, R3 ;  /* 0x00000006040a7219 */ /* 0x082fe20000001203 */
[----:B---3--:R-:W-:Y:S01]  /*67e0*/  IMAD.MOV R7, RZ, RZ, -R7 ;  /* 0x000000ffff077224 */ /* 0x008fe200078e0a07 */
[----:B------:R-:W-:Y:S01]  /*67f0*/  SHF.R.U32.HI R3, RZ, R6, R3 ;  /* 0x00000006ff037219 */ /* 0x000fe20000011603 */
[----:B------:R-:W-:-:S04]  /*6800*/  FMUL R6, R0, UR4 ;  /* 0x0000000400067c20 */ /* 0x000fc80008400000 */
[----:B------:R-:W1:Y:S01]  /*6810*/  LDC R21, c[0x0][0x148] ;  /* 0x00005200ff157b82 */ /* 0x000e620000000800 */
[----:B------:R3:W0:Y:S01]  /*6820*/  F2I.U32.TRUNC.NTZ R14, R6 ;  /* 0x00000006000e7305 */ /* 0x000622000020f000 */
[-CC-:B--2---:R-:W-:Y:S02]  /*6830*/  SHF.R.U64 R13, R10, R8.reuse, R3.reuse ;  /* 0x000000080a0d7219 */ /* 0x184fe40000001203 */
[----:B------:R-:W-:-:S04]  /*6840*/  SHF.R.U32.HI R0, RZ, R8, R3 ;  /* 0x00000008ff007219 */ /* 0x000fc80000011603 */
[----:B------:R-:W2:Y:S01]  /*6850*/  LDC R20, c[0x0][0x648] ;  /* 0x00019200ff147b82 */ /* 0x000ea20000000800 */
[-CC-:B----4-:R-:W-:Y:S02]  /*6860*/  SHF.R.U64 R15, R13, R11.reuse, R0.reuse ;  /* 0x0000000b0d0f7219 */ /* 0x190fe40000001200 */
[----:B------:R-:W-:-:S03]  /*6870*/  SHF.R.U32.HI R5, RZ, R11, R0 ;  /* 0x0000000bff057219 */ /* 0x000fc60000011600 */
[----:B------:R-:W-:Y:S02]  /*6880*/  IMAD.MOV.U32 R4, RZ, RZ, R15 ;  /* 0x000000ffff047224 */ /* 0x000fe400078e000f */
[----:B------:R-:W4:Y:S01]  /*6890*/  LDC R26, c[0x0][0x638] ;  /* 0x00018e00ff1a7b82 */ /* 0x000f220000000800 */
[----:B0-----:R-:W-:-:S07]  /*68a0*/  IMAD R22, R9, R7, R12 ;  /* 0x0000000709167224 */ /* 0x001fce00078e020c */
[----:B------:R-:W0:Y:S08]  /*68b0*/  LDC R27, c[0x0][0x610] ;  /* 0x00018400ff1b7b82 */ /* 0x000e300000000800 */
[----:B------:R-:W0:Y:S01]  /*68c0*/  LDC R28, c[0x0][0x600] ;  /* 0x00018000ff1c7b82 */ /* 0x000e220000000800 */
[----:B-123--:R-:W-:Y:S05]  /*68d0*/  @!P0 BRA `(.L_x_161) ;  /* 0x0000000000288947 */ /* 0x00efea0003800000 */
[----:B------:R-:W1:Y:S02]  /*68e0*/  LDC R0, c[0x0][0x64c] ;  /* 0x00019300ff007b82 */ /* 0x000e640000000800 */
[----:B-1----:R-:W-:-:S05]  /*68f0*/  IADD3 R3, P0, R15, R0, RZ ;  /* 0x000000000f037210 */ /* 0x002fca0007f1e0ff */
        /* <DEDUP_REMOVED lines=8> */
.L_x_161:
[----:B------:R-:W-:Y:S01]  /*6980*/  ISETP.NE.AND P0, PT, R2, 0x1, PT ;  /* 0x000000010200780c */ /* 0x000fe20003f05270 */
[----:B------:R-:W-:Y:S01]  /*6990*/  IMAD.MOV R14, RZ, RZ, -R14 ;  /* 0x000000ffff0e7224 */ /* 0x000fe200078e0a0e */
[----:B------:R-:W-:Y:S02]  /*69a0*/  SHF.R.U64 R0, R4, R20, R5 ;  /* 0x0000001404007219 */ /* 0x000fe40000001205 */
[----:B------:R-:W-:Y:S02]  /*69b0*/  LOP3.LUT R3, R13, R100, RZ, 0xc0, !PT ;  /* 0x000000640d037212 */ /* 0x000fe400078ec0ff */
[----:B------:R-:W-:Y:S01]  /*69c0*/  LOP3.LUT R5, R10, R99, RZ, 0xc0, !PT ;  /* 0x000000630a057212 */ /* 0x000fe200078ec0ff */
[----:B------:R-:W-:Y:S02]  /*69d0*/  IMAD.MOV R4, RZ, RZ, -R0 ;  /* 0x000000ffff047224 */ /* 0x000fe400078e0a00 */
[----:B------:R-:W-:Y:S02]  /*69e0*/  IMAD R3, R96, R0, R3 ;  /* 0x0000000060037224 */ /* 0x000fe400078e0203 */
[----:B----4-:R-:W-:-:S02]  /*69f0*/  IMAD R0, R4, R26, R15 ;  /* 0x0000001a04007224 */ /* 0x010fc400078e020f */
[----:B------:R-:W-:Y:S02]  /*6a00*/  @P0 IMAD R22, R21, R14, R18 ;  /* 0x0000000e15160224 */ /* 0x000fe400078e0212 */
[----:B------:R-:W-:Y:S02]  /*6a10*/  IMAD.MOV.U32 R4, RZ, RZ, 0x1 ;  /* 0x00000001ff047424 */ /* 0x000fe400078e00ff */
[----:B0-----:R-:W-:Y:S02]  /*6a20*/  IMAD R22, R3, R27, R22 ;  /* 0x0000001b03167224 */ /* 0x001fe400078e0216 */
[----:B------:R-:W-:Y:S01]  /*6a30*/  IMAD R3, R0, R28, R5 ;  /* 0x0000001c00037224 */ /* 0x000fe200078e0205 */
[----:B------:R-:W-:-:S04]  /*6a40*/  PRMT R0, R4, 0x7610, R0 ;  /* 0x0000761004007816 */ /* 0x000fc80000000000 */
[----:B------:R-:W-:Y:S02]  /*6a50*/  SEL R18, R3, R22, !P0 ;  /* 0x0000001603127207 */ /* 0x000fe40004000000 */
[----:B------:R-:W-:-:S07]  /*6a60*/  SEL R22, R22, R3, !P0 ;  /* 0x0000000316167207 */ /* 0x000fce0004000000 */
.L_x_159:
[----:B------:R-:W-:Y:S01]  /*6a70*/  LOP3.LUT P0, RZ, R0, 0xff, RZ, 0xc0, !PT ;  /* 0x000000ff00ff7812 */ /* 0x000fe2000780c0ff */
[----:B------:R-:W-:Y:S01]  /*6a80*/  UIMAD.WIDE.U32 UR4, UR38, -0x55555555, URZ ;  /* 0xaaaaaaab260478a5 */ /* 0x000fe2000f8e003f */
[----:B------:R-:W-:-:S03]  /*6a90*/  LOP3.LUT R103, R103, 0x1, RZ, 0x3c, !PT ;  /* 0x0000000167677812 */ /* 0x000fc600078e3cff */
[----:B------:R-:W-:-:S04]  /*6aa0*/  USHF.R.U32.HI UR4, URZ, 0x2, UR5 ;  /* 0x000000023f047899 */ /* 0x000fc80008011605 */
[----:B------:R-:W-:-:S04]  /*6ab0*/  UIMAD UR38, UR4, -0x6, UR38 ;  /* 0xfffffffa042678a4 */ /* 0x000fc8000f8e0226 */
[----:B------:R-:W-:Y:S08]  /*6ac0*/  @P0 BRA `(.L_x_162) ;  /* 0xffffffa800a40947 */ /* 0x000ff0000383ffff */
[----:B------:R-:W-:Y:S05]  /*6ad0*/  EXIT ;  /* 0x000000000000794d */ /* 0x000fea0003800000 */
.L_x_13:
[----:B------:R-:W-:-:S08]  /*6ae0*/  ISETP.NE.AND P0, PT, R14, RZ, PT ;  /* 0x000000ff0e00720c */ /* 0x000fd00003f05270 */
[----:B0-----:R-:W0:-:S00]  /*6af0*/  USETMAXREG.DEALLOC.CTAPOOL 0x28 ;  /* 0x00000028000079c8 */ /* 0x001e0000080e0500 */
[----:B------:R-:W-:Y:S05]  /*6b00*/  @P0 EXIT ;  /* 0x000000000000094d */ /* 0x000fea0003800000 */
[----:B0-----:R-:W-:Y:S01]  /*6b10*/  LOP3.LUT P0, RZ, R3, 0xff, RZ, 0xc0, !PT ;  /* 0x000000ff03ff7812 */ /* 0x001fe2000780c0ff */
[----:B------:R-:W-:Y:S02]  /*6b20*/  IMAD.MOV.U32 R3, RZ, RZ, 0x1 ;  /* 0x00000001ff037424 */ /* 0x000fe400078e00ff */
[----:B------:R-:W-:-:S10]  /*6b30*/  IMAD.MOV.U32 R8, RZ, RZ, RZ ;  /* 0x000000ffff087224 */ /* 0x000fd400078e00ff */
[----:B------:R-:W-:Y:S05]  /*6b40*/  @!P0 BRA `(.L_x_163) ;  /* 0x0000000c003c8947 */ /* 0x000fea0003800000 */
[----:B------:R-:W-:Y:S01]  /*6b50*/  LOP3.LUT P0, RZ, R4, 0x1f, RZ, 0xc0, !PT ;  /* 0x0000001f04ff7812 */ /* 0x000fe2000780c0ff */
[----:B------:R-:W-:Y:S01]  /*6b60*/  ULDC UR5, c[0x0][0x658] ;  /* 0x0001960000057ab9 */ /* 0x000fe20000000800 */
[----:B------:R-:W-:Y:S01]  /*6b70*/  UMOV UR6, 0xffffffff ;  /* 0xffffffff00067882 */ /* 0x000fe20000000000 */
[----:B------:R-:W-:Y:S01]  /*6b80*/  BSSY B0, `(.L_x_163) ;  /* 0x00000cb000007945 */ /* 0x000fe20003800000 */
[----:B------:R-:W-:Y:S01]  /*6b90*/  USHF.L.U32 UR6, UR6, UR5, URZ ;  /* 0x0000000506067299 */ /* 0x000fe2000800063f */
[C---:B------:R-:W-:Y:S01]  /*6ba0*/  ISETP.NE.AND P2, PT, R5.reuse, RZ, PT ;  /* 0x000000ff0500720c */ /* 0x040fe20003f45270 */
[----:B------:R-:W-:Y:S01]  /*6bb0*/  UMOV UR7, 0x1 ;  /* 0x0000000100077882 */ /* 0x000fe20000000000 */
[----:B------:R-:W-:Y:S01]  /*6bc0*/  ISETP.NE.OR P0, PT, R5, RZ, !P0 ;  /* 0x000000ff0500720c */ /* 0x000fe20004705670 */
[----:B------:R-:W-:Y:S01]  /*6bd0*/  IMAD.MOV.U32 R10, RZ, RZ, 0x1 ;  /* 0x00000001ff0a7424 */ /* 0x000fe200078e00ff */
[----:B------:R-:W-:Y:S01]  /*6be0*/  LOP3.LUT R9, R23, 0x2, RZ, 0xfc, !PT ;  /* 0x0000000217097812 */ /* 0x000fe200078efcff */
[----:B------:R-:W-:Y:S01]  /*6bf0*/  IMAD.MOV.U32 R3, RZ, RZ, 0x1 ;  /* 0x00000001ff037424 */ /* 0x000fe200078e00ff */
[----:B------:R-:W-:Y:S01]  /*6c00*/  ULDC UR4, c[0x0][0x600] ;  /* 0x0001800000047ab9 */ /* 0x000fe20000000800 */
[----:B------:R-:W-:Y:S01]  /*6c10*/  IMAD.MOV.U32 R8, RZ, RZ, RZ ;  /* 0x000000ffff087224 */ /* 0x000fe200078e00ff */
[----:B------:R-:W-:-:S02]  /*6c20*/  USHF.L.U32 UR13, UR7, UR5, URZ ;  /* 0x00000005070d7299 */ /* 0x000fc4000800063f */
[----:B------:R-:W-:Y:S02]  /*6c30*/  UIADD3 UR21, UR40, 0x1, URZ ;  /* 0x0000000128157890 */ /* 0x000fe4000fffe03f */
[----:B------:R-:W-:Y:S02]  /*6c40*/  UIADD3 UR4, UR4, -0x1, URZ ;  /* 0xffffffff04047890 */ /* 0x000fe4000fffe03f */
[----:B------:R-:W-:Y:S01]  /*6c50*/  ULOP3.LUT UR5, URZ, UR6, URZ, 0x33, !UPT ;  /* 0x000000063f057292 */ /* 0x000fe2000f8e333f */
[----:B------:R-:W-:-:S11]  /*6c60*/  ULDC.64 UR22, c[0x0][0x198] ;  /* 0x0000660000167ab9 */ /* 0x000fd60000000a00 */
.L_x_175:
[----:B------:R-:W-:-:S03]  /*6c70*/  UMOV UR6, 0xffffffff ;  /* 0xffffffff00067882 */ /* 0x000fc60000000000 */
[----:B------:R-:W-:Y:S05]  /*6c80*/  BRA.DIV UR6, `(.L_x_164) ;  /* 0x0000001206507947 */ /* 0x000fea000b800000 */
[----:B------:R-:W-:-:S13]  /*6c90*/  ELECT P6, URZ, PT ;  /* 0x00000000003f782f */ /* 0x000fda00038c0000 */
.L_x_190:
[----:B------:R-:W0:Y:S01]  /*6ca0*/  LDC R4, c[0x0][0x28c] ;  /* 0x0000a300ff047b82 */ /* 0x000e220000000800 */
[----:B------:R-:W-:Y:S01]  /*6cb0*/  BSSY B1, `(.L_x_165) ;  /* 0x0000043000017945 */ /* 0x000fe20003800000 */
[----:B0-----:R-:W-:-:S13]  /*6cc0*/  ISETP.LT.OR P6, PT, R4, 0x1, !P6 ;  /* 0x000000010400780c */ /* 0x001fda00077c1670 */
[----:B------:R-:W-:Y:S05]  /*6cd0*/  @P6 BRA `(.L_x_166) ;  /* 0x0000000400006947 */ /* 0x000fea0003800000 */
[----:B------:R-:W-:Y:S02]  /*6ce0*/  IMAD.SHL.U32 R22, R22, 0x40, RZ ;  /* 0x0000004016167824 */ /* 0x000fe400078e00ff */
[----:B------:R-:W-:Y:S02]  /*6cf0*/  IMAD.SHL.U32 R18, R18, 0x80, RZ ;  /* 0x0000008012127824 */ /* 0x000fe400078e00ff */
[----:B------:R-:W-:Y:S02]  /*6d00*/  IMAD.MOV.U32 R13, RZ, RZ, RZ ;  /* 0x000000ffff0d7224 */ /* 0x000fe400078e00ff */
[----:B------:R-:W-:Y:S02]  /*6d10*/  IMAD.U32 R14, RZ, RZ, UR21 ;  /* 0x00000015ff0e7e24 */ /* 0x000fe4000f8e00ff */
[----:B------:R-:W-:Y:S02]  /*6d20*/  IMAD.MOV.U32 R4, RZ, RZ, R3 ;  /* 0x000000ffff047224 */ /* 0x000fe400078e0003 */
[----:B------:R-:W-:-:S07]  /*6d30*/  IMAD.MOV.U32 R5, RZ, RZ, R8 ;  /* 0x000000ffff057224 */ /* 0x000fce00078e0008 */
.L_x_170:
[----:B------:R-:W0:Y:S01]  /*6d40*/  S2R R7, SR_CgaCtaId ;  /* 0x0000000000077919 */ /* 0x000e220000008800 */
[----:B------:R-:W-:-:S04]  /*6d50*/  MOV R6, 0x400 ;  /* 0x0000040000067802 */ /* 0x000fc80000000f00 */
[----:B0-----:R-:W-:Y:S02]  /*6d60*/  LEA R12, R7, R6, 0x18 ;  /* 0x00000006070c7211 */ /* 0x001fe400078ec0ff */
[----:B------:R-:W-:Y:S01]  /*6d70*/  SHF.L.U32 R6, R4, 0x1f, RZ ;  /* 0x0000001f04067819 */ /* 0x000fe200000006ff */
[----:B------:R-:W0:Y:S02]  /*6d80*/  @!P2 LDC R7, c[0x0][0x500] ;  /* 0x00014000ff07ab82 */ /* 0x000e240000000800 */
[----:B------:R-:W-:-:S04]  /*6d90*/  IMAD R11, R5, 0x8, R12 ;  /* 0x00000008050b7824 */ /* 0x000fc800078e020c */
[----:B------:R-:W1:Y:S02]  /*6da0*/  SYNCS.PHASECHK.TRANS64.TRYWAIT P1, [R11+URZ+0x30], R6 ;  /* 0x000030060b0075a7 */ /* 0x000e64000802017f */
[----:B-1----:R-:W-:Y:S05]  /*6db0*/  @!P1 BRA `(.L_x_167) ;  /* 0x0000001000249947 */ /* 0x002fea0003800000 */
.L_x_191:
[----:B-1----:R-:W-:Y:S01]  /*6dc0*/  PRMT R6, R9, 0x9910, RZ ;  /* 0x0000991009067816 */ /* 0x002fe200000000ff */
[----:B0-----:R0:W-:Y:S03]  /*6dd0*/  @!P2 SYNCS.ARRIVE.TRANS64 RZ, [R11+URZ], R7 ;  /* 0x000000070bffa9a7 */ /* 0x0011e6000800003f */
[----:B------:R-:W-:-:S13]  /*6de0*/  ISETP.NE.AND P1, PT, R6, 0x2, PT ;  /* 0x000000020600780c */ /* 0x000fda0003f25270 */
[----:B0-----:R-:W-:Y:S05]  /*6df0*/  @P1 BRA `(.L_x_168) ;  /* 0x0000000000041947 */ /* 0x001fea0003800000 */
[----:B------:R-:W-:Y:S01]  /*6e00*/  BPT.TRAP 0x1 ;  /* 0x000000040000795c */ /* 0x000fe20000300000 */
.L_x_168:
[----:B------:R-:W-:Y:S05]  /*6e10*/  @P0 BRA `(.L_x_169) ;  /* 0x0000000000040947 */ /* 0x000fea0003800000 */
[----:B------:R-:W-:Y:S01]  /*6e20*/  BPT.TRAP 0x1 ;  /* 0x000000040000795c */ /* 0x000fe20000300000 */
.L_x_169:
[--C-:B------:R-:W-:Y:S01]  /*6e30*/  IMAD R6, R5, 0x4000, R12.reuse ;  /* 0x0000400005067824 */ /* 0x100fe200078e020c */
[----:B------:R-:W-:Y:S01]  /*6e40*/  R2UR UR34, R13 ;  /* 0x000000000d2272ca */ /* 0x000fe200000e0000 */
[----:B------:R-:W-:Y:S01]  /*6e50*/  IMAD R12, R5, 0x8000, R12 ;  /* 0x00008000050c7824 */ /* 0x000fe200078e020c */
[----:B------:R-:W-:Y:S01]  /*6e60*/  R2UR UR33, R11 ;  /* 0x000000000b2172ca */ /* 0x000fe200000e0000 */
[----:B------:R-:W-:Y:S01]  /*6e70*/  VIADD R14, R14, 0xffffffff ;  /* 0xffffffff0e0e7836 */ /* 0x000fe20000000000 */
[----:B------:R-:W-:Y:S01]  /*6e80*/  R2UR UR24, R6 ;  /* 0x00000000061872ca */ /* 0x000fe200000e0000 */
[----:B------:R-:W-:Y:S01]  /*6e90*/  UIADD3 UR6, UP0, UR22, 0xf0, URZ ;  /* 0x000000f016067890 */ /* 0x000fe2000ff1e03f */
[----:B------:R-:W-:Y:S01]  /*6ea0*/  R2UR UR8, R12 ;  /* 0x000000000c0872ca */ /* 0x000fe200000e0000 */
[----:B------:R-:W-:Y:S01]  /*6eb0*/  UIADD3 UR30, UP1, UR22, 0x1f0, URZ ;  /* 0x000001f0161e7890 */ /* 0x000fe2000ff3e03f */
[----:B------:R-:W-:Y:S01]  /*6ec0*/  R2UR UR36, R19 ;  /* 0x00000000132472ca */ /* 0x000fe200000e0000 */
[----:B------:R-:W-:Y:S01]  /*6ed0*/  UIADD3.X UR7, URZ, UR23, URZ, UP0, !UPT ;  /* 0x000000173f077290 */ /* 0x000fe200087fe43f */
[----:B------:R-:W-:Y:S01]  /*6ee0*/  R2UR UR35, R22 ;  /* 0x00000000162372ca */ /* 0x000fe200000e0000 */
[----:B------:R-:W-:Y:S01]  /*6ef0*/  UIADD3.X UR31, URZ, UR23, URZ, UP1, !UPT ;  /* 0x000000173f1f7290 */ /* 0x000fe20008ffe43f */
[----:B------:R-:W-:Y:S01]  /*6f00*/  R2UR UR19, R18 ;  /* 0x00000000121372ca */ /* 0x000fe200000e0000 */
[----:B------:R-:W-:Y:S01]  /*6f10*/  UIADD3 UR26, UR34, 0x20, URZ ;  /* 0x00000020221a7890 */ /* 0x000fe2000fffe03f */
[----:B------:R-:W-:Y:S01]  /*6f20*/  ISETP.GT.AND P3, PT, R14, 0x1, PT ;  /* 0x000000010e00780c */ /* 0x000fe20003f64270 */
[----:B------:R-:W-:Y:S01]  /*6f30*/  VIADD R5, R5, 0x1 ;  /* 0x0000000105057836 */ /* 0x000fe20000000000 */
[----:B------:R-:W-:Y:S01]  /*6f40*/  UMOV UR14, 0x0 ;  /* 0x00000000000e7882 */ /* 0x000fe20000000000 */
[----:B------:R-:W-:Y:S01]  /*6f50*/  UIADD3 UR32, UR24, 0x180, URZ ;  /* 0x0000018018207890 */ /* 0x000fe2000fffe03f */
[----:B------:R-:W-:Y:S01]  /*6f60*/  VIADD R13, R13, 0x40 ;  /* 0x000000400d0d7836 */ /* 0x000fe20000000000 */
[----:B------:R-:W-:Y:S01]  /*6f70*/  UIADD3 UR24, UR24, 0x2180, URZ ;  /* 0x0000218018187890 */ /* 0x000fe2000fffe03f */
[----:B------:R-:W-:Y:S01]  /*6f80*/  ISETP.NE.AND P1, PT, R5, 0x6, PT ;  /* 0x000000060500780c */ /* 0x000fe20003f25270 */
[----:B------:R-:W-:-:S02]  /*6f90*/  UIADD3 UR16, UR8, 0x18180, URZ ;  /* 0x0001818008107890 */ /* 0x000fc4000fffe03f */
[----:B------:R-:W-:Y:S01]  /*6fa0*/  UIADD3 UR8, UR8, 0x1c180, URZ ;  /* 0x0001c18008087890 */ /* 0x000fe2000fffe03f */
[----:B------:R-:W-:Y:S01]  /*6fb0*/  SEL R7, RZ, 0x1, P1 ;  /* 0x00000001ff077807 */ /* 0x000fe20000800000 */
[----:B------:R-:W-:Y:S01]  /*6fc0*/  UMOV UR15, 0x10000000 ;  /* 0x10000000000f7882 */ /* 0x000fe20000000000 */
[----:B------:R-:W-:Y:S01]  /*6fd0*/  UMOV UR25, UR33 ;  /* 0x0000002100197c82 */ /* 0x000fe20008000000 */
[----:B------:R-:W-:Y:S01]  /*6fe0*/  UMOV UR28, UR36 ;  /* 0x00000024001c7c82 */ /* 0x000fe20008000000 */
[----:B------:R-:W-:Y:S01]  /*6ff0*/  UMOV UR27, UR35 ;  /* 0x00000023001b7c82 */ /* 0x000fe20008000000 */
[----:B------:R-:W-:Y:S01]  /*7000*/  UMOV UR17, UR33 ;  /* 0x0000002100117c82 */ /* 0x000fe20008000000 */
[----:B------:R-:W-:Y:S01]  /*7010*/  UMOV UR18, UR34 ;  /* 0x0000002200127c82 */ /* 0x000fe20008000000 */
[----:B------:R-:W-:Y:S01]  /*7020*/  UMOV UR20, UR36 ;  /* 0x0000002400147c82 */ /* 0x000fe20008000000 */
[----:B------:R0:W-:Y:S01]  /*7030*/  UTMALDG.3D [UR32], [UR6], desc[UR14] ;  /* 0x00000e20060075b4 */ /* 0x0001e20008011000 */
[----:B------:R-:W-:Y:S01]  /*7040*/  UMOV UR9, UR33 ;  /* 0x0000002100097c82 */ /* 0x000fe20008000000 */
[----:B------:R-:W-:Y:S01]  /*7050*/  UMOV UR11, UR19 ;  /* 0x00000013000b7c82 */ /* 0x000fe20008000000 */
[----:B------:R-:W-:Y:S01]  /*7060*/  UMOV UR12, UR36 ;  /* 0x00000024000c7c82 */ /* 0x000fe20008000000 */
[----:B------:R-:W-:Y:S01]  /*7070*/  UMOV UR10, UR26 ;  /* 0x0000001a000a7c82 */ /* 0x000fe20008000000 */
[----:B------:R-:W-:-:S02]  /*7080*/  LOP3.LUT R4, R4, R7, RZ, 0x3c, !PT ;  /* 0x0000000704047212 */ /* 0x000fc400078e3cff */
[----:B------:R-:W-:Y:S01]  /*7090*/  SEL R5, R5, RZ, P1 ;  /* 0x000000ff05057207 */ /* 0x000fe20000800000 */
[----:B------:R0:W-:Y:S01]  /*70a0*/  UTMALDG.3D [UR24], [UR6], desc[UR14] ;  /* 0x00000e18060075b4 */ /* 0x0001e20008011000 */
[----:B------:R0:W-:Y:S01]  /*70b0*/  UTMALDG.3D [UR16], [UR30], desc[UR14] ;  /* 0x00000e101e0075b4 */ /* 0x0001e20008011000 */
[----:B------:R0:W-:Y:S02]  /*70c0*/  UTMALDG.3D [UR8], [UR30], desc[UR14] ;  /* 0x00000e081e0075b4 */ /* 0x0001e40008011000 */
[----:B0-----:R-:W-:Y:S05]  /*70d0*/  @P3 BRA `(.L_x_170) ;  /* 0xfffffffc00183947 */ /* 0x001fea000383ffff */
.L_x_166:
[----:B------:R-:W-:Y:S05]  /*70e0*/  BSYNC B1 ;  /* 0x0000000000017941 */ /* 0x000fea0003800000 */
.L_x_165:
[----:B------:R-:W2:Y:S01]  /*70f0*/  LDL.64 R20, [R1] ;  /* 0x0000000001147983 */ /* 0x000ea20000100a00 */
[----:B------:R-:W-:Y:S01]  /*7100*/  LOP3.LUT P4, RZ, R10, 0xff, RZ, 0xc0, !PT ;  /* 0x000000ff0aff7812 */ /* 0x000fe2000788c0ff */
[----:B------:R-:W-:Y:S01]  /*7110*/  VIADD R7, R8, UR40 ;  /* 0x0000002808077c36 */ /* 0x000fe20008000000 */
[----:B------:R-:W-:Y:S01]  /*7120*/  ULDC.64 UR6, c[0x0][0x650] ;  /* 0x0001940000067ab9 */ /* 0x000fe20000000a00 */
[----:B------:R-:W-:Y:S01]  /*7130*/  IMAD.U32 R8, RZ, RZ, UR40 ;  /* 0x00000028ff087e24 */ /* 0x000fe2000f8e00ff */
[----:B------:R-:W-:Y:S01]  /*7140*/  UISETP.GE.U32.AND UP0, UPT, UR40, 0x6, UPT ;  /* 0x000000062800788c */ /* 0x000fe2000bf06070 */
[----:B------:R-:W-:Y:S01]  /*7150*/  BSSY B1, `(.L_x_171) ;  /* 0x000006b000017945 */ /* 0x000fe20003800000 */
[----:B------:R-:W-:Y:S01]  /*7160*/  ISETP.GT.U32.AND P1, PT, R7, 0x5, PT ;  /* 0x000000050700780c */ /* 0x000fe20003f24070 */
[----:B------:R-:W-:Y:S01]  /*7170*/  IMAD.MOV.U32 R22, RZ, RZ, -0x1 ;  /* 0xffffffffff167424 */ /* 0x000fe200078e00ff */
[----:B------:R-:W-:Y:S01]  /*7180*/  PRMT R10, RZ, 0x7610, R10 ;  /* 0x00007610ff0a7816 */ /* 0x000fe2000000000a */
[----:B------:R-:W-:Y:S01]  /*7190*/  IMAD.MOV.U32 R18, RZ, RZ, -0x1 ;  /* 0xffffffffff127424 */ /* 0x000fe200078e00ff */
[----:B------:R-:W-:Y:S01]  /*71a0*/  ISETP.LT.U32.AND P1, PT, R8, 0x6, P1 ;  /* 0x000000060800780c */ /* 0x000fe20000f21070 */
[----:B------:R-:W-:Y:S01]  /*71b0*/  IMAD.MOV.U32 R19, RZ, RZ, -0x1 ;  /* 0xffffffffff137424 */ /* 0x000fe200078e00ff */
[----:B------:R-:W-:Y:S01]  /*71c0*/  PLOP3.LUT P3, PT, PT, PT, UP0, 0x80, 0x0 ;  /* 0x000000000000781c */ /* 0x000fe20003f6f008 */
[----:B------:R-:W0:Y:S01]  /*71d0*/  @P4 S2R R5, SR_CgaCtaId ;  /* 0x0000000000054919 */ /* 0x000e220000008800 */
[----:B------:R-:W-:-:S04]  /*71e0*/  @P4 MOV R4, 0x400 ;  /* 0x0000040000044802 */ /* 0x000fc80000000f00 */
[----:B0-----:R-:W-:Y:S01]  /*71f0*/  @P4 LEA R6, R5, R4, 0x18 ;  /* 0x0000000405064211 */ /* 0x001fe200078ec0ff */
[----:B------:R-:W-:Y:S01]  /*7200*/  IMAD.WIDE.U32 R4, R7, -0x55555555, RZ ;  /* 0xaaaaaaab07047825 */ /* 0x000fe200078e00ff */
[----:B------:R-:W-:Y:S02]  /*7210*/  SEL R4, RZ, 0x1, !P1 ;  /* 0x00000001ff047807 */ /* 0x000fe40004800000 */
[----:B------:R0:W-:Y:S02]  /*7220*/  @P4 SYNCS.ARRIVE.TRANS64.A1T0 RZ, [R6+URZ+0x98], RZ ;  /* 0x000098ff06ff49a7 */ /* 0x0001e4000810003f */
[----:B------:R-:W-:Y:S02]  /*7230*/  LOP3.LUT R3, R3, R4, RZ, 0x3c, !PT ;  /* 0x0000000403037212 */ /* 0x000fe400078e3cff */
[----:B------:R-:W-:Y:S02]  /*7240*/  PRMT R4, RZ, 0x7610, R4 ;  /* 0x00007610ff047816 */ /* 0x000fe40000000004 */
[----:B0-----:R-:W-:-:S04]  /*7250*/  SHF.R.U32.HI R6, RZ, 0x2, R5 ;  /* 0x00000002ff067819 */ /* 0x001fc80000011605 */
[----:B------:R-:W-:Y:S01]  /*7260*/  @P3 LOP3.LUT R3, R3, 0x1, R6, 0x78, !PT ;  /* 0x0000000103033812 */ /* 0x000fe200078e7806 */
[----:B------:R-:W-:Y:S01]  /*7270*/  IMAD R8, R6, -0x6, R7 ;  /* 0xfffffffa06087824 */ /* 0x000fe200078e0207 */
[----:B--2---:R-:W-:-:S04]  /*7280*/  IADD3 R16, P4, R16, R20, RZ ;  /* 0x0000001410107210 */ /* 0x004fc80007f9e0ff */
[----:B------:R-:W-:Y:S01]  /*7290*/  ISETP.GE.U32.AND P1, PT, R16, UR6, PT ;  /* 0x0000000610007c0c */ /* 0x000fe2000bf26070 */
[----:B------:R-:W-:-:S05]  /*72a0*/  IMAD.X R17, R17, 0x1, R0, P4 ;  /* 0x0000000111117824 */ /* 0x000fca00020e0600 */
[----:B------:R-:W-:-:S13]  /*72b0*/  ISETP.GE.U32.AND.EX P1, PT, R17, UR7, PT, P1 ;  /* 0x0000000711007c0c */ /* 0x000fda000bf26110 */
[----:B------:R-:W-:Y:S05]  /*72c0*/  @P1 BRA `(.L_x_172) ;  /* 0x00000004004c1947 */ /* 0x000fea0003800000 */
[----:B------:R-:W0:Y:S01]  /*72d0*/  S2R R12, SR_CTAID.X ;  /* 0x00000000000c7919 */ /* 0x000e220000002500 */
[----:B------:R-:W-:Y:S01]  /*72e0*/  ULDC.64 UR6, c[0x0][0x628] ;  /* 0x00018a0000067ab9 */ /* 0x000fe20000000a00 */
[----:B------:R-:W1:Y:S01]  /*72f0*/  LDC R13, c[0x0][0x144] ;  /* 0x00005100ff0d7b82 */ /* 0x000e620000000800 */
[----:B------:R-:W-:Y:S01]  /*7300*/  ISETP.NE.U32.AND P1, PT, RZ, UR6, PT ;  /* 0x00000006ff007c0c */ /* 0x000fe2000bf25070 */
[----:B------:R-:W2:Y:S01]  /*7310*/  S2R R11, SR_CTAID.Y ;  /* 0x00000000000b7919 */ /* 0x000ea20000002600 */
[----:B------:R-:W-:Y:S01]  /*7320*/  ULDC UR8, c[0x0][0x150] ;  /* 0x0000540000087ab9 */ /* 0x000fe20000000800 */
[----:B------:R-:W-:Y:S01]  /*7330*/  ULDC UR9, c[0x0][0x630] ;  /* 0x00018c0000097ab9 */ /* 0x000fe20000000800 */
[----:B------:R-:W-:Y:S01]  /*7340*/  ISETP.NE.AND.EX P1, PT, RZ, UR7, PT, P1 ;  /* 0x00000007ff007c0c */ /* 0x000fe2000bf25310 */
[----:B------:R-:W-:Y:S01]  /*7350*/  IMAD.MOV.U32 R4, RZ, RZ, R16 ;  /* 0x000000ffff047224 */ /* 0x000fe200078e0010 */
[----:B0-----:R-:W-:-:S05]  /*7360*/  I2FP.F32.U32 R5, R12 ;  /* 0x0000000c00057245 */ /* 0x001fca0000201000 */
[----:B------:R-:W-:Y:S01]  /*7370*/  FMUL R14, R5, UR8 ;  /* 0x00000008050e7c20 */ /* 0x000fe20008400000 */
[----:B------:R-:W-:-:S05]  /*7380*/  IMAD.MOV.U32 R5, RZ, RZ, R17 ;  /* 0x000000ffff057224 */ /* 0x000fca00078e0011 */
[----:B--2---:R-:W-:Y:S05]  /*7390*/  @!P1 BRA `(.L_x_173) ;  /* 0x0000000000289947 */ /* 0x004fea0003800000 */
[----:B------:R-:W-:Y:S02]  /*73a0*/  ULDC UR8, c[0x0][0x634] ;  /* 0x00018d0000087ab9 */ /* 0x000fe40000000800 */
[----:B------:R-:W-:-:S05]  /*73b0*/  IADD3 R5, P1, R16, UR8, RZ ;  /* 0x0000000810057c10 */ /* 0x000fca000ff3e0ff */
[----:B------:R-:W-:-:S04]  /*73c0*/  IMAD.X R15, RZ, RZ, R17, P1 ;  /* 0x000000ffff0f7224 */ /* 0x000fc800008e0611 */
[----:B------:R-:W-:-:S04]  /*73d0*/  IMAD.WIDE.U32 R6, R15, UR6, RZ ;  /* 0x000000060f067c25 */ /* 0x000fc8000f8e00ff */
[----:B------:R-:W-:-:S04]  /*73e0*/  IMAD.WIDE.U32 R6, P1, R5, UR7, R6 ;  /* 0x0000000705067c25 */ /* 0x000fc8000f820006 */
[----:B------:R-:W-:-:S04]  /*73f0*/  IMAD.WIDE.U32 R4, R5, UR6, RZ ;  /* 0x0000000605047c25 */ /* 0x000fc8000f8e00ff */
[----:B------:R-:W-:Y:S01]  /*7400*/  IMAD.MOV.U32 R4, RZ, RZ, R7 ;  /* 0x000000ffff047224 */ /* 0x000fe200078e0007 */
[----:B------:R-:W-:Y:S01]  /*7410*/  IADD3 RZ, P3, R5, R6, RZ ;  /* 0x0000000605ff7210 */ /* 0x000fe20007f7e0ff */
[----:B------:R-:W-:-:S04]  /*7420*/  IMAD.X R5, RZ, RZ, RZ, P1 ;  /* 0x000000ffff057224 */ /* 0x000fc800008e06ff */
[----:B------:R-:W-:-:S08]  /*7430*/  IMAD.WIDE.U32.X R4, R15, UR7, R4, P3 ;  /* 0x000000070f047c25 */ /* 0x000fd000098e0404 */
.L_x_173:
[--C-:B------:R-:W-:Y:S01]  /*7440*/  SHF.R.U64 R19, R4, UR9, R5.reuse ;  /* 0x0000000904137c19 */ /* 0x100fe20008001205 */
[----:B------:R-:W0:Y:S01]  /*7450*/  F2I.U32.TRUNC.NTZ R14, R14 ;  /* 0x0000000e000e7305 */ /* 0x000e22000020f000 */
[----:B------:R-:W-:Y:S01]  /*7460*/  SHF.R.U32.HI R4, RZ, UR9, R5 ;  /* 0x00000009ff047c19 */ /* 0x000fe20008011605 */
[----:B------:R-:W-:Y:S01]  /*7470*/  ULDC.64 UR6, c[0x0][0x620] ;  /* 0x0001880000067ab9 */ /* 0x000fe20000000a00 */
[----:B------:R-:W-:Y:S01]  /*7480*/  IADD3 R7, P1, RZ, -R19, RZ ;  /* 0x80000013ff077210 */ /* 0x000fe20007f3e0ff */
[----:B------:R-:W-:Y:S01]  /*7490*/  ULDC.64 UR8, c[0x0][0x640] ;  /* 0x0001900000087ab9 */ /* 0x000fe20000000a00 */
[----:B------:R-:W2:Y:S03]  /*74a0*/  LDC R18, c[0x0][0x148] ;  /* 0x00005200ff127b82 */ /* 0x000ea60000000800 */
[----:B------:R-:W-:Y:S01]  /*74b0*/  IMAD.X R4, RZ, RZ, ~R4, P1 ;  /* 0x000000ffff047224 */ /* 0x000fe200008e0e04 */
[----:B------:R-:W-:-:S03]  /*74c0*/  ISETP.NE.U32.AND P1, PT, RZ, UR8, PT ;  /* 0x00000008ff007c0c */ /* 0x000fc6000bf25070 */
[----:B------:R-:W-:Y:S01]  /*74d0*/  IMAD R6, R4, UR6, RZ ;  /* 0x0000000604067c24 */ /* 0x000fe2000f8e02ff */
[----:B------:R-:W-:Y:S01]  /*74e0*/  ISETP.NE.AND.EX P1, PT, RZ, UR9, PT, P1 ;  /* 0x00000009ff007c0c */ /* 0x000fe2000bf25310 */
[----:B------:R-:W-:Y:S01]  /*74f0*/  IMAD.WIDE.U32 R4, R7, UR6, R16 ;  /* 0x0000000607047c25 */ /* 0x000fe2000f8e0010 */
[----:B------:R-:W-:-:S03]  /*7500*/  ULDC UR6, c[0x0][0x618] ;  /* 0x0001860000067ab9 */ /* 0x000fc60000000800 */
[----:B------:R-:W-:Y:S01]  /*7510*/  IMAD R7, R7, UR7, R6 ;  /* 0x0000000707077c24 */ /* 0x000fe2000f8e0206 */
[----:B------:R-:W-:Y:S01]  /*7520*/  ULDC UR7, c[0x0][0x154] ;  /* 0x0000550000077ab9 */ /* 0x000fe20000000800 */
[----:B0-----:R-:W-:Y:S02]  /*7530*/  IMAD.MOV R6, RZ, RZ, -R14 ;  /* 0x000000ffff067224 */ /* 0x001fe400078e0a0e */
[----:B------:R-:W-:Y:S02]  /*7540*/  IMAD.IADD R5, R5, 0x1, R7 ;  /* 0x0000000105057824 */ /* 0x000fe400078e0207 */
[----:B-1----:R-:W-:Y:S01]  /*7550*/  IMAD R12, R13, R6, R12 ;  /* 0x000000060d0c7224 */ /* 0x002fe200078e020c */
[----:B------:R-:W-:Y:S02]  /*7560*/  I2FP.F32.U32 R6, R11 ;  /* 0x0000000b00067245 */ /* 0x000fe40000201000 */
[--C-:B------:R-:W-:Y:S02]  /*7570*/  SHF.R.U64 R13, R4, UR6, R5.reuse ;  /* 0x00000006040d7c19 */ /* 0x100fe40008001205 */
[----:B------:R-:W-:Y:S01]  /*7580*/  SHF.R.U32.HI R4, RZ, UR6, R5 ;  /* 0x00000006ff047c19 */ /* 0x000fe20008011605 */
[----:B------:R-:W-:Y:S01]  /*7590*/  FMUL R6, R6, UR7 ;  /* 0x0000000706067c20 */ /* 0x000fe20008400000 */
[----:B------:R-:W-:-:S02]  /*75a0*/  ULDC UR6, c[0x0][0x608] ;  /* 0x0001820000067ab9 */ /* 0x000fc40000000800 */
[--C-:B------:R-:W-:Y:S01]  /*75b0*/  SHF.R.U64 R15, R13, UR6, R4.reuse ;  /* 0x000000060d0f7c19 */ /* 0x100fe20008001204 */
[----:B------:R0:W1:Y:S01]  /*75c0*/  F2I.U32.TRUNC.NTZ R20, R6 ;  /* 0x0000000600147305 */ /* 0x000062000020f000 */
[----:B------:R-:W-:Y:S01]  /*75d0*/  SHF.R.U32.HI R4, RZ, UR6, R4 ;  /* 0x00000006ff047c19 */ /* 0x000fe20008011604 */
[----:B------:R-:W-:-:S03]  /*75e0*/  ULDC UR6, c[0x0][0x658] ;  /* 0x0001960000067ab9 */ /* 0x000fc60000000800 */
[--C-:B------:R-:W-:Y:S02]  /*75f0*/  SHF.R.U64 R14, R15, UR6, R4.reuse ;  /* 0x000000060f0e7c19 */ /* 0x100fe40008001204 */
[----:B------:R-:W-:-:S03]  /*7600*/  SHF.R.U32.HI R21, RZ, UR6, R4 ;  /* 0x00000006ff157c19 */ /* 0x000fc60008011604 */
[----:B------:R-:W-:Y:S02]  /*7610*/  IMAD.MOV.U32 R4, RZ, RZ, R14 ;  /* 0x000000ffff047224 */ /* 0x000fe400078e000e */
[----:B------:R-:W-:Y:S01]  /*7620*/  IMAD.MOV.U32 R5, RZ, RZ, R21 ;  /* 0x000000ffff057224 */ /* 0x000fe200078e0015 */
[----:B0-----:R-:W-:Y:S06]  /*7630*/  @!P1 BRA `(.L_x_174) ;  /* 0x0000000000289947 */ /* 0x001fec0003800000 */
        /* <DEDUP_REMOVED lines=10> */
.L_x_174:
[----:B------:R-:W-:Y:S01]  /*76e0*/  ISETP.NE.AND P1, PT, R2, 0x1, PT ;  /* 0x000000010200780c */ /* 0x000fe20003f25270 */
[----:B------:R-:W-:Y:S01]  /*76f0*/  ULDC UR6, c[0x0][0x648] ;  /* 0x0001920000067ab9 */ /* 0x000fe20000000800 */
[----:B------:R-:W-:Y:S01]  /*7700*/  LOP3.LUT R15, R15, UR5, RZ, 0xc0, !PT ;  /* 0x000000050f0f7c12 */ /* 0x000fe2000f8ec0ff */
[----:B-1----:R-:W-:Y:S01]  /*7710*/  IMAD.MOV R20, RZ, RZ, -R20 ;  /* 0x000000ffff147224 */ /* 0x002fe200078e0a14 */
[----:B------:R-:W-:Y:S01]  /*7720*/  SHF.R.U64 R4, R4, UR6, R5 ;  /* 0x0000000604047c19 */ /* 0x000fe20008001205 */
[----:B------:R-:W-:Y:S01]  /*7730*/  ULDC UR6, c[0x0][0x638] ;  /* 0x00018e0000067ab9 */ /* 0x000fe20000000800 */
[----:B------:R-:W-:Y:S01]  /*7740*/  LOP3.LUT R13, R13, UR4, RZ, 0xc0, !PT ;  /* 0x000000040d0d7c12 */ /* 0x000fe2000f8ec0ff */
[----:B------:R-:W-:Y:S02]  /*7750*/  ULDC UR7, c[0x0][0x610] ;  /* 0x0001840000077ab9 */ /* 0x000fe40000000800 */
[----:B------:R-:W-:Y:S02]  /*7760*/  IMAD.MOV R5, RZ, RZ, -R4 ;  /* 0x000000ffff057224 */ /* 0x000fe400078e0a04 */
[----:B------:R-:W-:-:S02]  /*7770*/  IMAD R15, R4, UR13, R15 ;  /* 0x0000000d040f7c24 */ /* 0x000fc4000f8e020f */
[----:B--2---:R-:W-:Y:S02]  /*7780*/  @P1 IMAD R12, R18, R20, R11 ;  /* 0x00000014120c1224 */ /* 0x004fe400078e020b */
[----:B------:R-:W-:Y:S01]  /*7790*/  IMAD R14, R5, UR6, R14 ;  /* 0x00000006050e7c24 */ /* 0x000fe2000f8e020e */
[----:B------:R-:W-:Y:S01]  /*77a0*/  ULDC UR6, c[0x0][0x600] ;  /* 0x0001800000067ab9 */ /* 0x000fe20000000800 */
[----:B------:R-:W-:Y:S02]  /*77b0*/  IMAD R12, R15, UR7, R12 ;  /* 0x000000070f0c7c24 */ /* 0x000fe4000f8e020c */
[----:B------:R-:W-:Y:S02]  /*77c0*/  IMAD R5, R14, UR6, R13 ;  /* 0x000000060e057c24 */ /* 0x000fe4000f8e020d */
[----:B------:R-:W-:-:S03]  /*77d0*/  IMAD.MOV.U32 R4, RZ, RZ, 0x1 ;  /* 0x00000001ff047424 */ /* 0x000fc600078e00ff */
[----:B------:R-:W-:Y:S02]  /*77e0*/  SEL R18, R5, R12, !P1 ;  /* 0x0000000c05127207 */ /* 0x000fe40004800000 */
[----:B------:R-:W-:-:S07]  /*77f0*/  SEL R22, R12, R5, !P1 ;  /* 0x000000050c167207 */ /* 0x000fce0004800000 */
.L_x_172:
[----:B------:R-:W-:Y:S05]  /*7800*/  BSYNC B1 ;  /* 0x0000000000017941 */ /* 0x000fea0003800000 */
.L_x_171:
[----:B------:R-:W-:-:S13]  /*7810*/  LOP3.LUT P1, RZ, R4, 0xff, RZ, 0xc0, !PT ;  /* 0x000000ff04ff7812 */ /* 0x000fda000782c0ff */
[----:B------:R-:W-:Y:S05]  /*7820*/  @P1 BRA `(.L_x_175) ;  /* 0xfffffff400101947 */ /* 0x000fea000383ffff */
[----:B------:R-:W-:Y:S05]  /*7830*/  BSYNC B0 ;  /* 0x0000000000007941 */ /* 0x000fea0003800000 */
.L_x_163:
[----:B------:R-:W-:-:S03]  /*7840*/  UMOV UR6, 0xffffffff ;  /* 0xffffffff00067882 */ /* 0x000fc60000000000 */
[----:B------:R-:W-:Y:S05]  /*7850*/  BRA.DIV UR6, `(.L_x_176) ;  /* 0x0000000606907947 */ /* 0x000fea000b800000 */
[----:B------:R-:W-:-:S13]  /*7860*/  ELECT P6, URZ, PT ;  /* 0x00000000003f782f */ /* 0x000fda00038c0000 */
.L_x_194:
[----:B------:R-:W-:Y:S04]  /*7870*/  BSSY B0, `(.L_x_177) ;  /* 0x000003d000007945 */ /* 0x000fe80003800000 */
[----:B------:R-:W-:Y:S05]  /*7880*/  @!P6 BRA `(.L_x_178) ;  /* 0x0000000000ece947 */ /* 0x000fea0003800000 */
[----:B------:R-:W-:-:S04]  /*7890*/  LOP3.LUT R23, R23, 0x2, RZ, 0xfc, !PT ;  /* 0x0000000217177812 */ /* 0x000fc800078efcff */
[----:B------:R-:W-:-:S13]  /*78a0*/  ISETP.NE.AND P0, PT, R23, 0x3, PT ;  /* 0x000000031700780c */ /* 0x000fda0003f05270 */
[----:B------:R-:W-:Y:S05]  /*78b0*/  @!P0 BRA `(.L_x_179) ;  /* 0x0000000000048947 */ /* 0x000fea0003800000 */
[----:B------:R-:W-:Y:S01]  /*78c0*/  BPT.TRAP 0x1 ;  /* 0x000000040000795c */ /* 0x000fe20000300000 */
.L_x_179:
[----:B------:R-:W0:Y:S01]  /*78d0*/  S2R R5, SR_CgaCtaId ;  /* 0x0000000000057919 */ /* 0x000e220000008800 */
[----:B------:R-:W-:Y:S02]  /*78e0*/  MOV R0, 0x400 ;  /* 0x0000040000007802 */ /* 0x000fe40000000f00 */
[----:B------:R-:W-:Y:S02]  /*78f0*/  SHF.L.U32 R2, R3, 0x1f, RZ ;  /* 0x0000001f03027819 */ /* 0x000fe400000006ff */
[----:B0-----:R-:W-:-:S05]  /*7900*/  LEA R5, R5, R0, 0x18 ;  /* 0x0000000005057211 */ /* 0x001fca00078ec0ff */
[----:B------:R-:W-:-:S04]  /*7910*/  VIADD R5, R5, 0x30 ;  /* 0x0000003005057836 */ /* 0x000fc80000000000 */
[C---:B------:R-:W-:Y:S02]  /*7920*/  IMAD R7, R8.reuse, 0x8, R5 ;  /* 0x0000000808077824 */ /* 0x040fe400078e0205 */
[----:B------:R-:W-:Y:S02]  /*7930*/  VIADD R8, R8, 0x1 ;  /* 0x0000000108087836 */ /* 0x000fe40000000000 */
[----:B------:R-:W0:Y:S03]  /*7940*/  SYNCS.PHASECHK.TRANS64.TRYWAIT P0, [R7+URZ], R2 ;  /* 0x00000002070075a7 */ /* 0x000e26000800017f */
[----:B------:R-:W-:-:S04]  /*7950*/  ISETP.NE.AND P1, PT, R8, 0x6, PT ;  /* 0x000000060800780c */ /* 0x000fc80003f25270 */
[----:B------:R-:W-:Y:S02]  /*7960*/  SEL R0, RZ, 0x1, P1 ;  /* 0x00000001ff007807 */ /* 0x000fe40000800000 */
[----:B------:R-:W-:Y:S02]  /*7970*/  SEL R8, R8, RZ, P1 ;  /* 0x000000ff08087207 */ /* 0x000fe40000800000 */
[----:B------:R-:W-:-:S03]  /*7980*/  LOP3.LUT R9, R3, R0, RZ, 0x3c, !PT ;  /* 0x0000000003097212 */ /* 0x000fc600078e3cff */
[----:B------:R-:W-:Y:S01]  /*7990*/  IMAD R6, R8, 0x8, R5 ;  /* 0x0000000808067824 */ /* 0x000fe200078e0205 */
[----:B------:R-:W-:Y:S01]  /*79a0*/  SHF.L.U32 R3, R9, 0x1f, RZ ;  /* 0x0000001f09037819 */ /* 0x000fe200000006ff */
[----:B0-----:R-:W-:Y:S06]  /*79b0*/  @!P0 BRA `(.L_x_180) ;  /* 0x0000000400588947 */ /* 0x001fec0003800000 */
.L_x_195:
[----:B------:R-:W1:Y:S01]  /*79c0*/  SYNCS.PHASECHK.TRANS64.TRYWAIT P0, [R6+URZ], R3 ;  /* 0x00000003060075a7 */ /* 0x000e62000800017f */
[----:B------:R-:W-:-:S05]  /*79d0*/  VIADD R0, R8, 0x1 ;  /* 0x0000000108007836 */ /* 0x000fca0000000000 */
[----:B------:R-:W-:-:S04]  /*79e0*/  ISETP.NE.AND P1, PT, R0, 0x6, PT ;  /* 0x000000060000780c */ /* 0x000fc80003f25270 */
[----:B0-----:R-:W-:Y:S02]  /*79f0*/  SEL R2, RZ, 0x1, P1 ;  /* 0x00000001ff027807 */ /* 0x001fe40000800000 */
[----:B------:R-:W-:Y:S02]  /*7a00*/  SEL R0, R0, RZ, P1 ;  /* 0x000000ff00007207 */ /* 0x000fe40000800000 */
[----:B------:R-:W-:-:S03]  /*7a10*/  LOP3.LUT R9, R9, R2, RZ, 0x3c, !PT ;  /* 0x0000000209097212 */ /* 0x000fc600078e3cff */
[----:B------:R-:W-:Y:S01]  /*7a20*/  IMAD R7, R0, 0x8, R5 ;  /* 0x0000000800077824 */ /* 0x000fe200078e0205 */
[----:B------:R-:W-:Y:S01]  /*7a30*/  SHF.L.U32 R4, R9, 0x1f, RZ ;  /* 0x0000001f09047819 */ /* 0x000fe200000006ff */
[----:B-1----:R-:W-:Y:S06]  /*7a40*/  @!P0 BRA `(.L_x_181) ;  /* 0x0000000400488947 */ /* 0x002fec0003800000 */
.L_x_196:
[----:B------:R-:W1:Y:S01]  /*7a50*/  SYNCS.PHASECHK.TRANS64.TRYWAIT P0, [R7+URZ], R4 ;  /* 0x00000004070075a7 */ /* 0x000e62000800017f */
[----:B------:R-:W-:-:S05]  /*7a60*/  VIADD R0, R0, 0x1 ;  /* 0x0000000100007836 */ /* 0x000fca0000000000 */
[----:B------:R-:W-:-:S04]  /*7a70*/  ISETP.NE.AND P1, PT, R0, 0x6, PT ;  /* 0x000000060000780c */ /* 0x000fc80003f25270 */
[----:B------:R-:W-:Y:S02]  /*7a80*/  SEL R2, RZ, 0x1, P1 ;  /* 0x00000001ff027807 */ /* 0x000fe40000800000 */
[----:B------:R-:W-:Y:S02]  /*7a90*/  SEL R0, R0, RZ, P1 ;  /* 0x000000ff00007207 */ /* 0x000fe40000800000 */
[----:B------:R-:W-:-:S03]  /*7aa0*/  LOP3.LUT R9, R9, R2, RZ, 0x3c, !PT ;  /* 0x0000000209097212 */ /* 0x000fc600078e3cff */
[----:B0-----:R-:W-:Y:S01]  /*7ab0*/  IMAD R6, R0, 0x8, R5 ;  /* 0x0000000800067824 */ /* 0x001fe200078e0205 */
[----:B------:R-:W-:Y:S01]  /*7ac0*/  SHF.L.U32 R3, R9, 0x1f, RZ ;  /* 0x0000001f09037819 */ /* 0x000fe200000006ff */
[----:B-1----:R-:W-:Y:S06]  /*7ad0*/  @!P0 BRA `(.L_x_182) ;  /* 0x0000000400388947 */ /* 0x002fec0003800000 */
.L_x_197:
        /* <DEDUP_REMOVED lines=9> */
.L_x_198:
[----:B------:R-:W1:Y:S01]  /*7b70*/  SYNCS.PHASECHK.TRANS64.TRYWAIT P0, [R7+URZ], R4 ;  /* 0x00000004070075a7 */ /* 0x000e62000800017f */
[----:B------:R-:W-:-:S05]  /*7b80*/  VIADD R0, R0, 0x1 ;  /* 0x0000000100007836 */ /* 0x000fca0000000000 */
[----:B------:R-:W-:-:S04]  /*7b90*/  ISETP.NE.AND P1, PT, R0, 0x6, PT ;  /* 0x000000060000780c */ /* 0x000fc80003f25270 */
[----:B------:R-:W-:Y:S02]  /*7ba0*/  SEL R2, RZ, 0x1, P1 ;  /* 0x00000001ff027807 */ /* 0x000fe40000800000 */
[----:B------:R-:W-:Y:S02]  /*7bb0*/  SEL R0, R0, RZ, P1 ;  /* 0x000000ff00007207 */ /* 0x000fe40000800000 */
[----:B------:R-:W-:Y:S01]  /*7bc0*/  LOP3.LUT R2, R9, R2, RZ, 0x3c, !PT ;  /* 0x0000000209027212 */ /* 0x000fe200078e3cff */
[----:B-1----:R-:W-:Y:S06]  /*7bd0*/  @!P0 BRA `(.L_x_184) ;  /* 0x0000000400208947 */ /* 0x002fec0003800000 */
.L_x_199:
[----:B------:R-:W-:Y:S01]  /*7be0*/  IMAD R5, R0, 0x8, R5 ;  /* 0x0000000800057824 */ /* 0x000fe200078e0205 */
[----:B------:R-:W-:-:S07]  /*7bf0*/  SHF.L.U32 R0, R2, 0x1f, RZ ;  /* 0x0000001f02007819 */ /* 0x000fce00000006ff */
.L_x_185:
[----:B--2---:R2:W3:Y:S02]  /*7c00*/  SYNCS.PHASECHK.TRANS64.TRYWAIT P0, [R5+URZ], R0 ;  /* 0x00000000050075a7 */ /* 0x0044e4000800017f */
[----:B---3--:R-:W-:Y:S05]  /*7c10*/  @!P0 NANOSLEEP.SYNCS 0x989680 ;  /* 0x009896800000895d */ /* 0x008fea0003900000 */
[----:B------:R-:W3:Y:S02]  /*7c20*/  @!P0 SYNCS.PHASECHK.TRANS64 P0, [R5+URZ], R0 ;  /* 0x00000000050085a7 */ /* 0x000ee4000800007f */
[----:B---3--:R-:W-:Y:S05]  /*7c30*/  @!P0 BRA `(.L_x_185) ;  /* 0xfffffffc00f08947 */ /* 0x008fea000383ffff */
.L_x_178:
[----:B------:R-:W-:Y:S05]  /*7c40*/  BSYNC B0 ;  /* 0x0000000000007941 */ /* 0x000fea0003800000 */
.L_x_177:
[----:B------:R-:W-:Y:S05]  /*7c50*/  EXIT ;  /* 0x000000000000794d */ /* 0x000fea0003800000 */
.L_x_15:
[----:B0-----:R-:W-:-:S04]  /*7c60*/  IMAD.U32 R3, RZ, RZ, UR43 ;  /* 0x0000002bff037e24 */ /* 0x001fc8000f8e00ff */
[----:B------:R0:W1:Y:S03]  /*7c70*/  SYNCS.PHASECHK.TRANS64.TRYWAIT P0, [R3+URZ+-0x8], R0 ;  /* 0xfffff800030075a7 */ /* 0x000066000800017f */
[----:B-1----:R-:W-:Y:S05]  /*7c80*/  @!P0 NANOSLEEP.SYNCS 0x989680 ;  /* 0x009896800000895d */ /* 0x002fea0003900000 */
[----:B------:R-:W1:Y:S02]  /*7c90*/  @!P0 SYNCS.PHASECHK.TRANS64 P0, [R3+URZ+-0x8], R0 ;  /* 0xfffff800030085a7 */ /* 0x000e64000800007f */
[----:B-1----:R-:W-:Y:S05]  /*7ca0*/  @!P0 BRA `(.L_x_15) ;  /* 0xfffffffc00ec8947 */ /* 0x002fea000383ffff */
[----:B------:R-:W-:Y:S05]  /*7cb0*/  BRA `(.L_x_186) ;  /* 0xffffff9800347947 */ /* 0x000fea000383ffff */
.L_x_20:
[----:B-1----:R1:W2:Y:S02]  /*7cc0*/  SYNCS.PHASECHK.TRANS64.TRYWAIT P1, [R3+URZ], R0 ;  /* 0x00000000030075a7 */ /* 0x0022a4000802017f */
[----:B--2---:R-:W-:Y:S05]  /*7cd0*/  @!P1 NANOSLEEP.SYNCS 0x989680 ;  /* 0x009896800000995d */ /* 0x004fea0003900000 */
[----:B------:R-:W2:Y:S02]  /*7ce0*/  @!P1 SYNCS.PHASECHK.TRANS64 P1, [R3+URZ], R0 ;  /* 0x00000000030095a7 */ /* 0x000ea4000802007f */
[----:B--2---:R-:W-:Y:S05]  /*7cf0*/  @!P1 BRA `(.L_x_20) ;  /* 0xfffffffc00f09947 */ /* 0x004fea000383ffff */
[----:B------:R-:W-:Y:S05]  /*7d00*/  BRA `(.L_x_19) ;  /* 0xffffff9800a87947 */ /* 0x000fea000383ffff */
.L_x_25:
[----:B-1----:R-:W-:-:S04]  /*7d10*/  IMAD.U32 R4, RZ, RZ, UR8 ;  /* 0x00000008ff047e24 */ /* 0x002fc8000f8e00ff */
[----:B------:R1:W2:Y:S03]  /*7d20*/  SYNCS.PHASECHK.TRANS64.TRYWAIT P1, [R4+URZ], R3 ;  /* 0x00000003040075a7 */ /* 0x0002a6000802017f */
[----:B--2---:R-:W-:Y:S05]  /*7d30*/  @!P1 NANOSLEEP.SYNCS 0x989680 ;  /* 0x009896800000995d */ /* 0x004fea0003900000 */
[----:B------:R-:W2:Y:S02]  /*7d40*/  @!P1 SYNCS.PHASECHK.TRANS64 P1, [R4+URZ], R3 ;  /* 0x00000003040095a7 */ /* 0x000ea4000802007f */
[----:B--2---:R-:W-:Y:S05]  /*7d50*/  @!P1 BRA `(.L_x_25) ;  /* 0xfffffffc00ec9947 */ /* 0x004fea000383ffff */
[----:B------:R-:W-:Y:S05]  /*7d60*/  BRA `(.L_x_24) ;  /* 0xffffff9c00e87947 */ /* 0x000fea000383ffff */
.L_x_31:
[----:B0-----:R-:W-:-:S04]  /*7d70*/  IMAD.U32 R3, RZ, RZ, UR43 ;  /* 0x0000002bff037e24 */ /* 0x001fc8000f8e00ff */
[----:B------:R0:W1:Y:S03]  /*7d80*/  SYNCS.PHASECHK.TRANS64.TRYWAIT P0, [R3+URZ+0x8], R0 ;  /* 0x00000800030075a7 */ /* 0x000066000800017f */
[----:B-1----:R-:W-:Y:S05]  /*7d90*/  @!P0 NANOSLEEP.SYNCS 0x989680 ;  /* 0x009896800000895d */ /* 0x002fea0003900000 */
[----:B------:R-:W1:Y:S02]  /*7da0*/  @!P0 SYNCS.PHASECHK.TRANS64 P0, [R3+URZ+0x8], R0 ;  /* 0x00000800030085a7 */ /* 0x000e64000800007f */
[----:B-1----:R-:W-:Y:S05]  /*7db0*/  @!P0 BRA `(.L_x_31) ;  /* 0xfffffffc00ec8947 */ /* 0x002fea000383ffff */
[----:B------:R-:W-:Y:S05]  /*7dc0*/  BRA `(.L_x_187) ;  /* 0xffffffa400847947 */ /* 0x000fea000383ffff */
.L_x_164:
[----:B------:R-:W-:Y:S01]  /*7dd0*/  BSSY B1, `(.L_x_188) ;  /* 0x0000006000017945 */ /* 0x000fe20003800000 */
[----:B------:R-:W-:-:S07]  /*7de0*/  IMAD.MOV.U32 R15, RZ, RZ, -0x1 ;  /* 0xffffffffff0f7424 */ /* 0x000fce00078e00ff */
[----:B-----5:R-:W-:Y:S05]  /*7df0*/  WARPSYNC.COLLECTIVE R15, `(.L_x_189) ;  /* 0x000000000f0c7348 */ /* 0x020fea0003c00000 */
[----:B------:R-:W-:Y:S02]  /*7e00*/  ELECT P6, UR62, PT ;  /* 0x00000000003e782f */ /* 0x000fe400038c0000 */
[----:B------:R-:W-:Y:S01]  /*7e10*/  MOV R14, UR62 ;  /* 0x0000003e000e7c02 */ /* 0x000fe20008000f00 */
[----:B-----5:R-:W-:Y:S10]  /*7e20*/  ENDCOLLECTIVE ;  /* 0x000000000000791b */ /* 0x020ff40003800000 */
.L_x_189:
[----:B------:R-:W-:Y:S05]  /*7e30*/  BSYNC B1 ;  /* 0x0000000000017941 */ /* 0x000fea0003800000 */
.L_x_188:
[----:B------:R-:W-:Y:S05]  /*7e40*/  BRA `(.L_x_190) ;  /* 0xffffffec00947947 */ /* 0x000fea000383ffff */
.L_x_167:
[----:B-1----:R1:W2:Y:S02]  /*7e50*/  SYNCS.PHASECHK.TRANS64.TRYWAIT P1, [R11+URZ+0x30], R6 ;  /* 0x000030060b0075a7 */ /* 0x0022a4000802017f */
[----:B--2---:R-:W-:Y:S05]  /*7e60*/  @!P1 NANOSLEEP.SYNCS 0x989680 ;  /* 0x009896800000995d */ /* 0x004fea0003900000 */
[----:B------:R-:W2:Y:S02]  /*7e70*/  @!P1 SYNCS.PHASECHK.TRANS64 P1, [R11+URZ+0x30], R6 ;  /* 0x000030060b0095a7 */ /* 0x000ea4000802007f */
[----:B--2---:R-:W-:Y:S05]  /*7e80*/  @!P1 BRA `(.L_x_167) ;  /* 0xfffffffc00f09947 */ /* 0x004fea000383ffff */
[----:B------:R-:W-:Y:S05]  /*7e90*/  BRA `(.L_x_191) ;  /* 0xffffffec00c87947 */ /* 0x000fea000383ffff */
.L_x_176:
[----:B------:R-:W-:Y:S01]  /*7ea0*/  BSSY B0, `(.L_x_192) ;  /* 0x0000006000007945 */ /* 0x000fe20003800000 */
[----:B------:R-:W-:-:S07]  /*7eb0*/  IMAD.MOV.U32 R15, RZ, RZ, -0x1 ;  /* 0xffffffffff0f7424 */ /* 0x000fce00078e00ff */
[----:B-----5:R-:W-:Y:S05]  /*7ec0*/  WARPSYNC.COLLECTIVE R15, `(.L_x_193) ;  /* 0x000000000f0c7348 */ /* 0x020fea0003c00000 */
[----:B------:R-:W-:Y:S02]  /*7ed0*/  ELECT P6, UR62, PT ;  /* 0x00000000003e782f */ /* 0x000fe400038c0000 */
[----:B------:R-:W-:Y:S01]  /*7ee0*/  MOV R14, UR62 ;  /* 0x0000003e000e7c02 */ /* 0x000fe20008000f00 */
[----:B-----5:R-:W-:Y:S10]  /*7ef0*/  ENDCOLLECTIVE ;  /* 0x000000000000791b */ /* 0x020ff40003800000 */
.L_x_193:
[----:B------:R-:W-:Y:S05]  /*7f00*/  BSYNC B0 ;  /* 0x0000000000007941 */ /* 0x000fea0003800000 */
.L_x_192:
[----:B------:R-:W-:Y:S05]  /*7f10*/  BRA `(.L_x_194) ;  /* 0xfffffff800547947 */ /* 0x000fea000383ffff */
.L_x_180:
[----:B0-----:R0:W1:Y:S02]  /*7f20*/  SYNCS.PHASECHK.TRANS64.TRYWAIT P0, [R7+URZ], R2 ;  /* 0x00000002070075a7 */ /* 0x001064000800017f */
[----:B-1----:R-:W-:Y:S05]  /*7f30*/  @!P0 NANOSLEEP.SYNCS 0x989680 ;  /* 0x009896800000895d */ /* 0x002fea0003900000 */
[----:B------:R-:W1:Y:S02]  /*7f40*/  @!P0 SYNCS.PHASECHK.TRANS64 P0, [R7+URZ], R2 ;  /* 0x00000002070085a7 */ /* 0x000e64000800007f */
[----:B-1----:R-:W-:Y:S05]  /*7f50*/  @!P0 BRA `(.L_x_180) ;  /* 0xfffffffc00f08947 */ /* 0x002fea000383ffff */
[----:B------:R-:W-:Y:S05]  /*7f60*/  BRA `(.L_x_195) ;  /* 0xfffffff800947947 */ /* 0x000fea000383ffff */
.L_x_181:
[----:B0-----:R0:W1:Y:S02]  /*7f70*/  SYNCS.PHASECHK.TRANS64.TRYWAIT P0, [R6+URZ], R3 ;  /* 0x00000003060075a7 */ /* 0x001064000800017f */
[----:B-1----:R-:W-:Y:S05]  /*7f80*/  @!P0 NANOSLEEP.SYNCS 0x989680 ;  /* 0x009896800000895d */ /* 0x002fea0003900000 */
[----:B------:R-:W1:Y:S02]  /*7f90*/  @!P0 SYNCS.PHASECHK.TRANS64 P0, [R6+URZ], R3 ;  /* 0x00000003060085a7 */ /* 0x000e64000800007f */
[----:B-1----:R-:W-:Y:S05]  /*7fa0*/  @!P0 BRA `(.L_x_181) ;  /* 0xfffffffc00f08947 */ /* 0x002fea000383ffff */
[----:B------:R-:W-:Y:S05]  /*7fb0*/  BRA `(.L_x_196) ;  /* 0xfffffff800a47947 */ /* 0x000fea000383ffff */
.L_x_182:
[----:B0-----:R0:W1:Y:S02]  /*7fc0*/  SYNCS.PHASECHK.TRANS64.TRYWAIT P0, [R7+URZ], R4 ;  /* 0x00000004070075a7 */ /* 0x001064000800017f */
[----:B-1----:R-:W-:Y:S05]  /*7fd0*/  @!P0 NANOSLEEP.SYNCS 0x989680 ;  /* 0x009896800000895d */ /* 0x002fea0003900000 */
[----:B------:R-:W1:Y:S02]  /*7fe0*/  @!P0 SYNCS.PHASECHK.TRANS64 P0, [R7+URZ], R4 ;  /* 0x00000004070085a7 */ /* 0x000e64000800007f */
[----:B-1----:R-:W-:Y:S05]  /*7ff0*/  @!P0 BRA `(.L_x_182) ;  /* 0xfffffffc00f08947 */ /* 0x002fea000383ffff */
[----:B------:R-:W-:Y:S05]  /*8000*/  BRA `(.L_x_197) ;  /* 0xfffffff800b47947 */ /* 0x000fea000383ffff */
.L_x_183:
[----:B0-----:R0:W1:Y:S02]  /*8010*/  SYNCS.PHASECHK.TRANS64.TRYWAIT P0, [R6+URZ], R3 ;  /* 0x00000003060075a7 */ /* 0x001064000800017f */
[----:B-1----:R-:W-:Y:S05]  /*8020*/  @!P0 NANOSLEEP.SYNCS 0x989680 ;  /* 0x009896800000895d */ /* 0x002fea0003900000 */
[----:B------:R-:W1:Y:S02]  /*8030*/  @!P0 SYNCS.PHASECHK.TRANS64 P0, [R6+URZ], R3 ;  /* 0x00000003060085a7 */ /* 0x000e64000800007f */
[----:B-1----:R-:W-:Y:S05]  /*8040*/  @!P0 BRA `(.L_x_183) ;  /* 0xfffffffc00f08947 */ /* 0x002fea000383ffff */
[----:B------:R-:W-:Y:S05]  /*8050*/  BRA `(.L_x_198) ;  /* 0xfffffff800c47947 */ /* 0x000fea000383ffff */
.L_x_184:
[----:B-1----:R1:W2:Y:S02]  /*8060*/  SYNCS.PHASECHK.TRANS64.TRYWAIT P0, [R7+URZ], R4 ;  /* 0x00000004070075a7 */ /* 0x0022a4000800017f */
[----:B--2---:R-:W-:Y:S05]  /*8070*/  @!P0 NANOSLEEP.SYNCS 0x989680 ;  /* 0x009896800000895d */ /* 0x004fea0003900000 */
[----:B------:R-:W2:Y:S02]  /*8080*/  @!P0 SYNCS.PHASECHK.TRANS64 P0, [R7+URZ], R4 ;  /* 0x00000004070085a7 */ /* 0x000ea4000800007f */
[----:B--2---:R-:W-:Y:S05]  /*8090*/  @!P0 BRA `(.L_x_184) ;  /* 0xfffffffc00f08947 */ /* 0x004fea000383ffff */
[----:B------:R-:W-:Y:S05]  /*80a0*/  BRA `(.L_x_199) ;  /* 0xfffffff800cc7947 */ /* 0x000fea000383ffff */
.L_x_200:
[----:B------:R-:W-:-:S00]  /*80b0*/  BRA `(.L_x_200) ;  /* 0xfffffffc00fc7947 */ /* 0x000fc0000383ffff */
[----:B------:R-:W-:-:S00]  /*80c0*/  NOP ;  /* 0x0000000000007918 */ /* 0x000fc00000000000 */
        /* <DEDUP_REMOVED lines=11> */
.L_x_201:


//--------------------- .nv.global.init           --------------------------
	.section	.nv.global.init,"aw",@progbits
.nv.global.init:
	.type		$str$22,@object
	.size		$str$22,($str$23 - $str$22)
$str$22:
        /*0000*/ 	.byte	0x6b, 0x5f, 0x74, 0x69, 0x6c, 0x65, 0x5f, 0x63, 0x6f, 0x75, 0x6e, 0x74, 0x20, 0x3e, 0x3d, 0x20
        /*0010*/ 	.byte	0x31, 0x00
	.type		$str$23,@object
	.size		$str$23,(__unnamed_1 - $str$23)
$str$23:
        /*0012*/ 	.byte	0x2f, 0x74, 0x6d, 0x70, 0x2f, 0x63, 0x75, 0x74, 0x6c, 0x61, 0x73, 0x73, 0x5f, 0x73, 0x77, 0x65
        /*0022*/ 	.byte	0x65, 0x70, 0x5f, 0x73, 0x72, 0x63, 0x2f, 0x69, 0x6e, 0x63, 0x6c, 0x75, 0x64, 0x65, 0x2f, 0x63
        /*0032*/ 	.byte	0x75, 0x74, 0x6c, 0x61, 0x73, 0x73, 0x2f, 0x67, 0x65, 0x6d, 0x6d, 0x2f, 0x63, 0x6f, 0x6c, 0x6c
        /*0042*/ 	.byte	0x65, 0x63, 0x74, 0x69, 0x76, 0x65, 0x2f, 0x73, 0x6d, 0x39, 0x30, 0x5f, 0x6d, 0x6d, 0x61, 0x5f
        /*0052*/ 	.byte	0x74, 0x6d, 0x61, 0x5f, 0x67, 0x6d, 0x6d, 0x61, 0x5f, 0x73, 0x73, 0x5f, 0x77, 0x61, 0x72, 0x70
        /*0062*/ 	.byte	0x73, 0x70, 0x65, 0x63, 0x69, 0x61, 0x6c, 0x69, 0x7a, 0x65, 0x64, 0x2e, 0x68, 0x70, 0x70, 0x00
	.type		__unnamed_1,@object
	.size		__unnamed_1,(.L_0 - __unnamed_1)
__unnamed_1:
        /*0072*/ 	.byte	0x76, 0x6f, 0x69, 0x64, 0x20, 0x63, 0x75, 0x74, 0x6c, 0x61, 0x73, 0x73, 0x3a, 0x3a, 0x67, 0x65
        /* <DEDUP_REMOVED lines=176> */
        /*0b82*/ 	.byte	0x3a, 0x69, 0x64, 0x65, 0x6e, 0x74, 0x69, 0x74, 0x79, 0x5d, 0x00
.L_0:


//--------------------- .nv.shared._ZN7cutlass13device_kernelINS_4gemm6kernel13GemmUniversalIN4cute5tupleIJiiiiEEENS1_10collective13CollectiveMmaINS1_34MainloopSm90TmaGmmaWarpSpecializedILi6ENS5_IJNS4_1CILi1EEESB_SB_EEENS1_32KernelTmaWarpSpecializedPingpongEEENS5_IJNSA_ILi64EEENSA_ILi128EEESF_EEENS_10tfloat32_tENS5_IJlSB_lEEESI_SJ_NS4_8TiledMMAINS4_8MMA_AtomIJNS4_4SM904GMMA30MMA_64x128x8_F32TF32TF32_SS_TNILNSN_7ScaleInE1ELSP_1EEEEEENS4_6LayoutISC_NS5_IJNSA_ILi0EEEST_ST_EEEEENS5_IJNS4_10UnderscoreESW_SW_EEEEENS4_13SM90_TMA_LOADENS4_14ComposedLayoutINS4_7SwizzleILi3ELi4ELi3EEENS4_18smem_ptr_flag_bitsILi32EEENSS_INS5_IJNSA_ILi8EEENSA_ILi32EEEEEENS5_IJS16_SB_EEEEEEEvNS4_8identityESZ_S1A_vS1B_EENS_8epilogue10collective6detail29Sm90TmaWarpSpecializedAdapterINS1E_15DefaultEpilogueISI_SJ_SJ_NS1D_6thread17LinearCombinationISI_Li1EffLNS1I_9ScaleType4KindE0ELNS_15FloatRoundStyleE2ESI_EENS1_15EpilogueDefaultEEEEEvvEEEEvNT_6ParamsE --------------------------
	.section	.nv.shared._ZN7cutlass13device_kernelINS_4gemm6kernel13GemmUniversalIN4cute5tupleIJiiiiEEENS1_10collective13CollectiveMmaINS1_34MainloopSm90TmaGmmaWarpSpecializedILi6ENS5_IJNS4_1CILi1EEESB_SB_EEENS1_32KernelTmaWarpSpecializedPingpongEEENS5_IJNSA_ILi64EEENSA_ILi128EEESF_EEENS_10tfloat32_tENS5_IJlSB_lEEESI_SJ_NS4_8TiledMMAINS4_8MMA_AtomIJNS4_4SM904GMMA30MMA_64x128x8_F32TF32TF32_SS_TNILNSN_7ScaleInE1ELSP_1EEEEEENS4_6LayoutISC_NS5_IJNSA_ILi0EEEST_ST_EEEEENS5_IJNS4_10UnderscoreESW_SW_EEEEENS4_13SM90_TMA_LOADENS4_14ComposedLayoutINS4_7SwizzleILi3ELi4ELi3EEENS4_18smem_ptr_flag_bitsILi32EEENSS_INS5_IJNSA_ILi8EEENSA_ILi32EEEEEENS5_IJS16_SB_EEEEEEEvNS4_8identityESZ_S1A_vS1B_EENS_8epilogue10collective6detail29Sm90TmaWarpSpecializedAdapterINS1E_15DefaultEpilogueISI_SJ_SJ_NS1D_6thread17LinearCombinationISI_Li1EffLNS1I_9ScaleType4KindE0ELNS_15FloatRoundStyleE2ESI_EENS1_15EpilogueDefaultEEEEEvvEEEEvNT_6ParamsE,"aw",@nobits
	.sectionflags	@""
	.align	16
	.zero		1024


//--------------------- .nv.shared.reserved.0     --------------------------
	.section	.nv.shared.reserved.0,"aw",@nobits
	.weak		__nv_reservedSMEM_offset_0_alias
	.size		__nv_reservedSMEM_offset_0_alias, 0, 0
	.other		__nv_reservedSMEM_offset_0_alias,@"STO_CUDA_RESERVED_SHARED STV_DEFAULT"
__nv_reservedSMEM_offset_0_alias:
	.zero		0


//--------------------- .nv.global                --------------------------
	.section	.nv.global,"aw",@nobits
.nv.global:
	.type		_ZN40_INTERNAL_991f2c7f_4_k_cu_235ab636_225584cute1_E,@object
	.size		_ZN40_INTERNAL_991f2c7f_4_k_cu_235ab636_225584cute1_E,(_ZN40_INTERNAL_991f2c7f_4_k_cu_235ab636_225584cuda3std3__45__cpo6cbeginE - _ZN40_INTERNAL_991f2c7f_4_k_cu_235ab636_225584cute1_E)
_ZN40_INTERNAL_991f2c7f_4_k_cu_235ab636_225584cute1_E:
	.zero		1
	.type		_ZN40_INTERNAL_991f2c7f_4_k_cu_235ab636_225584cuda3std3__45__cpo6cbeginE,@object
	.size		_ZN40_INTERNAL_991f2c7f_4_k_cu_235ab636_225584cuda3std3__45__cpo6cbeginE,(_ZN40_INTERNAL_991f2c7f_4_k_cu_235ab636_225584cuda3std3__48in_placeE - _ZN40_INTERNAL_991f2c7f_4_k_cu_235ab636_225584cuda3std3__45__cpo6cbeginE)
_ZN40_INTERNAL_991f2c7f_4_k_cu_235ab636_225584cuda3std3__45__cpo6cbeginE:
	.zero		1
	.type		_ZN40_INTERNAL_991f2c7f_4_k_cu_235ab636_225584cuda3std3__48in_placeE,@object
	.size		_ZN40_INTERNAL_991f2c7f_4_k_cu_235ab636_225584cuda3std3__48in_placeE,(_ZN40_INTERNAL_991f2c7f_4_k_cu_235ab636_225584cuda3std6ranges3__45__cpo9iter_moveE - _ZN40_INTERNAL_991f2c7f_4_k_cu_235ab636_225584cuda3std3__48in_placeE)
_ZN40_INTERNAL_991f2c7f_4_k_cu_235ab636_225584cuda3std3__48in_placeE:
	.zero		1
	.type		_ZN40_INTERNAL_991f2c7f_4_k_cu_235ab636_225584cuda3std6ranges3__45__cpo9iter_moveE,@object
	.size		_ZN40_INTERNAL_991f2c7f_4_k_cu_235ab636_225584cuda3std6ranges3__45__cpo9iter_moveE,(_ZN40_INTERNAL_991f2c7f_4_k_cu_235ab636_225584cuda3std3__45__cpo5beginE - _ZN40_INTERNAL_991f2c7f_4_k_cu_235ab636_225584cuda3std6ranges3__45__cpo9iter_moveE)
_ZN40_INTERNAL_991f2c7f_4_k_cu_235ab636_225584cuda3std6ranges3__45__cpo9iter_moveE:
	.zero		1
	.type		_ZN40_INTERNAL_991f2c7f_4_k_cu_235ab636_225584cuda3std3__45__cpo5beginE,@object
	.size		_ZN40_INTERNAL_991f2c7f_4_k_cu_235ab636_225584cuda3std3__45__cpo5beginE,(_ZN40_INTERNAL_991f2c7f_4_k_cu_235ab636_225584cuda3std3__442_GLOBAL__N__991f2c7f_4_k_cu_235ab636_225586ignoreE - _ZN40_INTERNAL_991f2c7f_4_k_cu_235ab636_225584cuda3std3__45__cpo5beginE)
_ZN40_INTERNAL_991f2c7f_4_k_cu_235ab636_225584cuda3std3__45__cpo5beginE:
	.zero		1
	.type		_ZN40_INTERNAL_991f2c7f_4_k_cu_235ab636_225584cuda3std3__442_GLOBAL__N__991f2c7f_4_k_cu_235ab636_225586ignoreE,@object
	.size		_ZN40_INTERNAL_991f2c7f_4_k_cu_235ab636_225584cuda3std3__442_GLOBAL__N__991f2c7f_4_k_cu_235ab636_225586ignoreE,(_ZN40_INTERNAL_991f2c7f_4_k_cu_235ab636_225584cute7productE - _ZN40_INTERNAL_991f2c7f_4_k_cu_235ab636_225584cuda3std3__442_GLOBAL__N__991f2c7f_4_k_cu_235ab636_225586ignoreE)
_ZN40_INTERNAL_991f2c7f_4_k_cu_235ab636_225584cuda3std3__442_GLOBAL__N__991f2c7f_4_k_cu_235ab636_225586ignoreE:
	.zero		1
	.type		_ZN40_INTERNAL_991f2c7f_4_k_cu_235ab636_225584cute7productE,@object
	.size		_ZN40_INTERNAL_991f2c7f_4_k_cu_235ab636_225584cute7productE,(_ZN40_INTERNAL_991f2c7f_4_k_cu_235ab636_225584cuda3std3__45__cpo3endE - _ZN40_INTERNAL_991f2c7f_4_k_cu_235ab636_225584cute7productE)
_ZN40_INTERNAL_991f2c7f_4_k_cu_235ab636_225584cute7productE:
	.zero		1
	.type		_ZN40_INTERNAL_991f2c7f_4_k_cu_235ab636_225584cuda3std3__45__cpo3endE,@object
	.size		_ZN40_INTERNAL_991f2c7f_4_k_cu_235ab636_225584cuda3std3__45__cpo3endE,(_ZN40_INTERNAL_991f2c7f_4_k_cu_235ab636_225584cuda3std3__419piecewise_constructE - _ZN40_INTERNAL_991f2c7f_4_k_cu_235ab636_225584cuda3std3__45__cpo3endE)
_ZN40_INTERNAL_991f2c7f_4_k_cu_235ab636_225584cuda3std3__45__cpo3endE:
	.zero		1
	.type		_ZN40_INTERNAL_991f2c7f_4_k_cu_235ab636_225584cuda3std3__419piecewise_constructE,@object
	.size		_ZN40_INTERNAL_991f2c7f_4_k_cu_235ab636_225584cuda3std3__419piecewise_constructE,(_ZN40_INTERNAL_991f2c7f_4_k_cu_235ab636_225584cuda3std3__45__cpo4cendE - _ZN40_INTERNAL_991f2c7f_4_k_cu_235ab636_225584cuda3std3__419piecewise_constructE)
_ZN40_INTERNAL_991f2c7f_4_k_cu_235ab636_225584cuda3std3__419piecewise_constructE:
	.zero		1
	.type		_ZN40_INTERNAL_991f2c7f_4_k_cu_235ab636_225584cuda3std3__45__cpo4cendE,@object
	.size		_ZN40_INTERNAL_991f2c7f_4_k_cu_235ab636_225584cuda3std3__45__cpo4cendE,(_ZN40_INTERNAL_991f2c7f_4_k_cu_235ab636_225584cuda3std6ranges3__45__cpo4swapE - _ZN40_INTERNAL_991f2c7f_4_k_cu_235ab636_225584cuda3std3__45__cpo4cendE)
_ZN40_INTERNAL_991f2c7f_4_k_cu_235ab636_225584cuda3std3__45__cpo4cendE:
	.zero		1
	.type		_ZN40_INTERNAL_991f2c7f_4_k_cu_235ab636_225584cuda3std6ranges3__45__cpo4swapE,@object
	.size		_ZN40_INTERNAL_991f2c7f_4_k_cu_235ab636_225584cuda3std6ranges3__45__cpo4swapE,(.L_8 - _ZN40_INTERNAL_991f2c7f_4_k_cu_235ab636_225584cuda3std6ranges3__45__cpo4swapE)
_ZN40_INTERNAL_991f2c7f_4_k_cu_235ab636_225584cuda3std6ranges3__45__cpo4swapE:
	.zero		1
.L_8:


//--------------------- .nv.constant0._ZN7cutlass13device_kernelINS_4gemm6kernel13GemmUniversalIN4cute5tupleIJiiiiEEENS1_10collective13CollectiveMmaINS1_34MainloopSm90TmaGmmaWarpSpecializedILi6ENS5_IJNS4_1CILi1EEESB_SB_EEENS1_32KernelTmaWarpSpecializedPingpongEEENS5_IJNSA_ILi64EEENSA_ILi128EEESF_EEENS_10tfloat32_tENS5_IJlSB_lEEESI_SJ_NS4_8TiledMMAINS4_8MMA_AtomIJNS4_4SM904GMMA30MMA_64x128x8_F32TF32TF32_SS_TNILNSN_7ScaleInE1ELSP_1EEEEEENS4_6LayoutISC_NS5_IJNSA_ILi0EEEST_ST_EEEEENS5_IJNS4_10UnderscoreESW_SW_EEEEENS4_13SM90_TMA_LOADENS4_14ComposedLayoutINS4_7SwizzleILi3ELi4ELi3EEENS4_18smem_ptr_flag_bitsILi32EEENSS_INS5_IJNSA_ILi8EEENSA_ILi32EEEEEENS5_IJS16_SB_EEEEEEEvNS4_8identityESZ_S1A_vS1B_EENS_8epilogue10collective6detail29Sm90TmaWarpSpecializedAdapterINS1E_15DefaultEpilogueISI_SJ_SJ_NS1D_6thread17LinearCombinationISI_Li1EffLNS1I_9ScaleType4KindE0ELNS_15FloatRoundStyleE2ESI_EENS1_15EpilogueDefaultEEEEEvvEEEEvNT_6ParamsE --------------------------
	.section	.nv.constant0._ZN7cutlass13device_kernelINS_4gemm6kernel13GemmUniversalIN4cute5tupleIJiiiiEEENS1_10collective13CollectiveMmaINS1_34MainloopSm90TmaGmmaWarpSpecializedILi6ENS5_IJNS4_1CILi1EEESB_SB_EEENS1_32KernelTmaWarpSpecializedPingpongEEENS5_IJNSA_ILi64EEENSA_ILi128EEESF_EEENS_10tfloat32_tENS5_IJlSB_lEEESI_SJ_NS4_8TiledMMAINS4_8MMA_AtomIJNS4_4SM904GMMA30MMA_64x128x8_F32TF32TF32_SS_TNILNSN_7ScaleInE1ELSP_1EEEEEENS4_6LayoutISC_NS5_IJNSA_ILi0EEEST_ST_EEEEENS5_IJNS4_10UnderscoreESW_SW_EEEEENS4_13SM90_TMA_LOADENS4_14ComposedLayoutINS4_7SwizzleILi3ELi4ELi3EEENS4_18smem_ptr_flag_bitsILi32EEENSS_INS5_IJNSA_ILi8EEENSA_ILi32EEEEEENS5_IJS16_SB_EEEEEEEvNS4_8identityESZ_S1A_vS1B_EENS_8epilogue10collective6detail29Sm90TmaWarpSpecializedAdapterINS1E_15DefaultEpilogueISI_SJ_SJ_NS1D_6thread17LinearCombinationISI_Li1EffLNS1I_9ScaleType4KindE0ELNS_15FloatRoundStyleE2ESI_EENS1_15EpilogueDefaultEEEEEvvEEEEvNT_6ParamsE,"a",@progbits
	.sectionflags	@""
	.align	4
.nv.constant0._ZN7cutlass13device_kernelINS_4gemm6kernel13GemmUniversalIN4cute5tupleIJiiiiEEENS1_10collective13CollectiveMmaINS1_34MainloopSm90TmaGmmaWarpSpecializedILi6ENS5_IJNS4_1CILi1EEESB_SB_EEENS1_32KernelTmaWarpSpecializedPingpongEEENS5_IJNSA_ILi64EEENSA_ILi128EEESF_EEENS_10tfloat32_tENS5_IJlSB_lEEESI_SJ_NS4_8TiledMMAINS4_8MMA_AtomIJNS4_4SM904GMMA30MMA_64x128x8_F32TF32TF32_SS_TNILNSN_7ScaleInE1ELSP_1EEEEEENS4_6LayoutISC_NS5_IJNSA_ILi0EEEST_ST_EEEEENS5_IJNS4_10UnderscoreESW_SW_EEEEENS4_13SM90_TMA_LOADENS4_14ComposedLayoutINS4_7SwizzleILi3ELi4ELi3EEENS4_18smem_ptr_flag_bitsILi32EEENSS_INS5_IJNSA_ILi8EEENSA_ILi32EEEEEENS5_IJS16_SB_EEEEEEEvNS4_8identityESZ_S1A_vS1B_EENS_8epilogue10collective6detail29Sm90TmaWarpSpecializedAdapterINS1E_15DefaultEpilogueISI_SJ_SJ_NS1D_6thread17LinearCombinationISI_Li1EffLNS1I_9ScaleType4KindE0ELNS_15FloatRoundStyleE2ESI_EENS1_15EpilogueDefaultEEEEEvvEEEEvNT_6ParamsE:
	.zero		1664


//--------------------- SYMBOLS --------------------------

	.type		.nv.reservedSmem.offset0,@object
	.size		.nv.reservedSmem.offset0,0x4
	.type		__assertfail,@function
